//
// Generated by NVIDIA NVVM Compiler
//
// Compiler Build ID: CL-36424714
// Cuda compilation tools, release 13.0, V13.0.88
// Based on NVVM 20.0.0
//

.version 9.0
.target sm_100
.address_size 64

	// .globl	_Z15calculateDoubleP17curandStateXORWOWyPl
.global .align 4 .b8 precalc_xorwow_matrix[102400];
.global .align 4 .b8 precalc_xorwow_offset_matrix[102400];
.global .align 4 .b8 mrg32k3aM1[2304];
.global .align 4 .b8 mrg32k3aM2[2304];
.global .align 4 .b8 mrg32k3aM1SubSeq[2016];
.global .align 4 .b8 mrg32k3aM2SubSeq[2016];
.global .align 4 .b8 mrg32k3aM1Seq[2304];
.global .align 4 .b8 mrg32k3aM2Seq[2304];
.const .align 8 .b8 __cr_lgamma_table[72];

.visible .entry _Z15calculateDoubleP17curandStateXORWOWyPl(
	.param .u64 .ptr .align 1 _Z15calculateDoubleP17curandStateXORWOWyPl_param_0,
	.param .u64 _Z15calculateDoubleP17curandStateXORWOWyPl_param_1,
	.param .u64 .ptr .align 1 _Z15calculateDoubleP17curandStateXORWOWyPl_param_2
)
{
	.reg .pred 	%p<27>;
	.reg .b32 	%r<448>;
	.reg .b64 	%rd<34>;
	.reg .b64 	%fd<8>;

	ld.param.u64 	%rd13, [_Z15calculateDoubleP17curandStateXORWOWyPl_param_0];
	ld.param.u64 	%rd33, [_Z15calculateDoubleP17curandStateXORWOWyPl_param_1];
	ld.param.u64 	%rd12, [_Z15calculateDoubleP17curandStateXORWOWyPl_param_2];
	cvta.to.global.u64 	%rd14, %rd13;
	mov.u32 	%r182, %ctaid.x;
	mov.u32 	%r183, %ntid.x;
	mov.u32 	%r184, %tid.x;
	mad.lo.s32 	%r185, %r182, %r183, %r184;
	cvt.s64.s32 	%rd1, %r185;
	mul.wide.s32 	%rd15, %r185, 48;
	add.s64 	%rd2, %rd14, %rd15;
	mov.b32 	%r186, 1540842021;
	mov.b32 	%r187, 779252008;
	st.global.v2.u32 	[%rd2], {%r187, %r186};
	mov.b32 	%r188, -123459836;
	mov.b32 	%r189, 1105314037;
	st.global.v2.u32 	[%rd2+8], {%r189, %r188};
	mov.b32 	%r190, 1423168553;
	mov.b32 	%r191, -589760388;
	st.global.v2.u32 	[%rd2+16], {%r191, %r190};
	setp.eq.s32 	%p1, %r185, 0;
	@%p1 bra 	$L__BB0_42;
	mov.b32 	%r354, 0;
	mov.u64 	%rd32, %rd1;
$L__BB0_2:
	and.b64  	%rd4, %rd32, 3;
	setp.eq.s64 	%p2, %rd4, 0;
	@%p2 bra 	$L__BB0_41;
	mul.wide.u32 	%rd16, %r354, 3200;
	mov.u64 	%rd17, precalc_xorwow_matrix;
	add.s64 	%rd5, %rd17, %rd16;
	cvt.u32.u64 	%r2, %rd4;
	mov.b32 	%r355, 0;
$L__BB0_4:
	mov.b32 	%r368, 0;
	mov.u32 	%r369, %r368;
	mov.u32 	%r370, %r368;
	mov.u32 	%r371, %r368;
	mov.u32 	%r372, %r368;
	mov.u32 	%r361, %r368;
$L__BB0_5:
	mul.wide.u32 	%rd18, %r361, 4;
	add.s64 	%rd19, %rd2, %rd18;
	ld.global.u32 	%r10, [%rd19+4];
	shl.b32 	%r11, %r361, 5;
	mov.b32 	%r367, 0;
$L__BB0_6:
	.pragma "nounroll";
	shr.u32 	%r196, %r10, %r367;
	and.b32  	%r197, %r196, 1;
	setp.eq.b32 	%p3, %r197, 1;
	not.pred 	%p4, %p3;
	add.s32 	%r198, %r11, %r367;
	mul.lo.s32 	%r199, %r198, 5;
	mul.wide.u32 	%rd20, %r199, 4;
	add.s64 	%rd6, %rd5, %rd20;
	@%p4 bra 	$L__BB0_8;
	ld.global.u32 	%r200, [%rd6];
	xor.b32  	%r372, %r372, %r200;
	ld.global.u32 	%r201, [%rd6+4];
	xor.b32  	%r371, %r371, %r201;
	ld.global.u32 	%r202, [%rd6+8];
	xor.b32  	%r370, %r370, %r202;
	ld.global.u32 	%r203, [%rd6+12];
	xor.b32  	%r369, %r369, %r203;
	ld.global.u32 	%r204, [%rd6+16];
	xor.b32  	%r368, %r368, %r204;
$L__BB0_8:
	and.b32  	%r206, %r196, 2;
	setp.eq.s32 	%p5, %r206, 0;
	@%p5 bra 	$L__BB0_10;
	ld.global.u32 	%r207, [%rd6+20];
	xor.b32  	%r372, %r372, %r207;
	ld.global.u32 	%r208, [%rd6+24];
	xor.b32  	%r371, %r371, %r208;
	ld.global.u32 	%r209, [%rd6+28];
	xor.b32  	%r370, %r370, %r209;
	ld.global.u32 	%r210, [%rd6+32];
	xor.b32  	%r369, %r369, %r210;
	ld.global.u32 	%r211, [%rd6+36];
	xor.b32  	%r368, %r368, %r211;
$L__BB0_10:
	and.b32  	%r213, %r196, 4;
	setp.eq.s32 	%p6, %r213, 0;
	@%p6 bra 	$L__BB0_12;
	ld.global.u32 	%r214, [%rd6+40];
	xor.b32  	%r372, %r372, %r214;
	ld.global.u32 	%r215, [%rd6+44];
	xor.b32  	%r371, %r371, %r215;
	ld.global.u32 	%r216, [%rd6+48];
	xor.b32  	%r370, %r370, %r216;
	ld.global.u32 	%r217, [%rd6+52];
	xor.b32  	%r369, %r369, %r217;
	ld.global.u32 	%r218, [%rd6+56];
	xor.b32  	%r368, %r368, %r218;
$L__BB0_12:
	and.b32  	%r220, %r196, 8;
	setp.eq.s32 	%p7, %r220, 0;
	@%p7 bra 	$L__BB0_14;
	ld.global.u32 	%r221, [%rd6+60];
	xor.b32  	%r372, %r372, %r221;
	ld.global.u32 	%r222, [%rd6+64];
	xor.b32  	%r371, %r371, %r222;
	ld.global.u32 	%r223, [%rd6+68];
	xor.b32  	%r370, %r370, %r223;
	ld.global.u32 	%r224, [%rd6+72];
	xor.b32  	%r369, %r369, %r224;
	ld.global.u32 	%r225, [%rd6+76];
	xor.b32  	%r368, %r368, %r225;
$L__BB0_14:
	and.b32  	%r227, %r196, 16;
	setp.eq.s32 	%p8, %r227, 0;
	@%p8 bra 	$L__BB0_16;
	ld.global.u32 	%r228, [%rd6+80];
	xor.b32  	%r372, %r372, %r228;
	ld.global.u32 	%r229, [%rd6+84];
	xor.b32  	%r371, %r371, %r229;
	ld.global.u32 	%r230, [%rd6+88];
	xor.b32  	%r370, %r370, %r230;
	ld.global.u32 	%r231, [%rd6+92];
	xor.b32  	%r369, %r369, %r231;
	ld.global.u32 	%r232, [%rd6+96];
	xor.b32  	%r368, %r368, %r232;
$L__BB0_16:
	and.b32  	%r234, %r196, 32;
	setp.eq.s32 	%p9, %r234, 0;
	@%p9 bra 	$L__BB0_18;
	ld.global.u32 	%r235, [%rd6+100];
	xor.b32  	%r372, %r372, %r235;
	ld.global.u32 	%r236, [%rd6+104];
	xor.b32  	%r371, %r371, %r236;
	ld.global.u32 	%r237, [%rd6+108];
	xor.b32  	%r370, %r370, %r237;
	ld.global.u32 	%r238, [%rd6+112];
	xor.b32  	%r369, %r369, %r238;
	ld.global.u32 	%r239, [%rd6+116];
	xor.b32  	%r368, %r368, %r239;
$L__BB0_18:
	and.b32  	%r241, %r196, 64;
	setp.eq.s32 	%p10, %r241, 0;
	@%p10 bra 	$L__BB0_20;
	ld.global.u32 	%r242, [%rd6+120];
	xor.b32  	%r372, %r372, %r242;
	ld.global.u32 	%r243, [%rd6+124];
	xor.b32  	%r371, %r371, %r243;
	ld.global.u32 	%r244, [%rd6+128];
	xor.b32  	%r370, %r370, %r244;
	ld.global.u32 	%r245, [%rd6+132];
	xor.b32  	%r369, %r369, %r245;
	ld.global.u32 	%r246, [%rd6+136];
	xor.b32  	%r368, %r368, %r246;
$L__BB0_20:
	and.b32  	%r248, %r196, 128;
	setp.eq.s32 	%p11, %r248, 0;
	@%p11 bra 	$L__BB0_22;
	ld.global.u32 	%r249, [%rd6+140];
	xor.b32  	%r372, %r372, %r249;
	ld.global.u32 	%r250, [%rd6+144];
	xor.b32  	%r371, %r371, %r250;
	ld.global.u32 	%r251, [%rd6+148];
	xor.b32  	%r370, %r370, %r251;
	ld.global.u32 	%r252, [%rd6+152];
	xor.b32  	%r369, %r369, %r252;
	ld.global.u32 	%r253, [%rd6+156];
	xor.b32  	%r368, %r368, %r253;
$L__BB0_22:
	and.b32  	%r255, %r196, 256;
	setp.eq.s32 	%p12, %r255, 0;
	@%p12 bra 	$L__BB0_24;
	ld.global.u32 	%r256, [%rd6+160];
	xor.b32  	%r372, %r372, %r256;
	ld.global.u32 	%r257, [%rd6+164];
	xor.b32  	%r371, %r371, %r257;
	ld.global.u32 	%r258, [%rd6+168];
	xor.b32  	%r370, %r370, %r258;
	ld.global.u32 	%r259, [%rd6+172];
	xor.b32  	%r369, %r369, %r259;
	ld.global.u32 	%r260, [%rd6+176];
	xor.b32  	%r368, %r368, %r260;
$L__BB0_24:
	and.b32  	%r262, %r196, 512;
	setp.eq.s32 	%p13, %r262, 0;
	@%p13 bra 	$L__BB0_26;
	ld.global.u32 	%r263, [%rd6+180];
	xor.b32  	%r372, %r372, %r263;
	ld.global.u32 	%r264, [%rd6+184];
	xor.b32  	%r371, %r371, %r264;
	ld.global.u32 	%r265, [%rd6+188];
	xor.b32  	%r370, %r370, %r265;
	ld.global.u32 	%r266, [%rd6+192];
	xor.b32  	%r369, %r369, %r266;
	ld.global.u32 	%r267, [%rd6+196];
	xor.b32  	%r368, %r368, %r267;
$L__BB0_26:
	and.b32  	%r269, %r196, 1024;
	setp.eq.s32 	%p14, %r269, 0;
	@%p14 bra 	$L__BB0_28;
	ld.global.u32 	%r270, [%rd6+200];
	xor.b32  	%r372, %r372, %r270;
	ld.global.u32 	%r271, [%rd6+204];
	xor.b32  	%r371, %r371, %r271;
	ld.global.u32 	%r272, [%rd6+208];
	xor.b32  	%r370, %r370, %r272;
	ld.global.u32 	%r273, [%rd6+212];
	xor.b32  	%r369, %r369, %r273;
	ld.global.u32 	%r274, [%rd6+216];
	xor.b32  	%r368, %r368, %r274;
$L__BB0_28:
	and.b32  	%r276, %r196, 2048;
	setp.eq.s32 	%p15, %r276, 0;
	@%p15 bra 	$L__BB0_30;
	ld.global.u32 	%r277, [%rd6+220];
	xor.b32  	%r372, %r372, %r277;
	ld.global.u32 	%r278, [%rd6+224];
	xor.b32  	%r371, %r371, %r278;
	ld.global.u32 	%r279, [%rd6+228];
	xor.b32  	%r370, %r370, %r279;
	ld.global.u32 	%r280, [%rd6+232];
	xor.b32  	%r369, %r369, %r280;
	ld.global.u32 	%r281, [%rd6+236];
	xor.b32  	%r368, %r368, %r281;
$L__BB0_30:
	and.b32  	%r283, %r196, 4096;
	setp.eq.s32 	%p16, %r283, 0;
	@%p16 bra 	$L__BB0_32;
	ld.global.u32 	%r284, [%rd6+240];
	xor.b32  	%r372, %r372, %r284;
	ld.global.u32 	%r285, [%rd6+244];
	xor.b32  	%r371, %r371, %r285;
	ld.global.u32 	%r286, [%rd6+248];
	xor.b32  	%r370, %r370, %r286;
	ld.global.u32 	%r287, [%rd6+252];
	xor.b32  	%r369, %r369, %r287;
	ld.global.u32 	%r288, [%rd6+256];
	xor.b32  	%r368, %r368, %r288;
$L__BB0_32:
	and.b32  	%r290, %r196, 8192;
	setp.eq.s32 	%p17, %r290, 0;
	@%p17 bra 	$L__BB0_34;
	ld.global.u32 	%r291, [%rd6+260];
	xor.b32  	%r372, %r372, %r291;
	ld.global.u32 	%r292, [%rd6+264];
	xor.b32  	%r371, %r371, %r292;
	ld.global.u32 	%r293, [%rd6+268];
	xor.b32  	%r370, %r370, %r293;
	ld.global.u32 	%r294, [%rd6+272];
	xor.b32  	%r369, %r369, %r294;
	ld.global.u32 	%r295, [%rd6+276];
	xor.b32  	%r368, %r368, %r295;
$L__BB0_34:
	and.b32  	%r297, %r196, 16384;
	setp.eq.s32 	%p18, %r297, 0;
	@%p18 bra 	$L__BB0_36;
	ld.global.u32 	%r298, [%rd6+280];
	xor.b32  	%r372, %r372, %r298;
	ld.global.u32 	%r299, [%rd6+284];
	xor.b32  	%r371, %r371, %r299;
	ld.global.u32 	%r300, [%rd6+288];
	xor.b32  	%r370, %r370, %r300;
	ld.global.u32 	%r301, [%rd6+292];
	xor.b32  	%r369, %r369, %r301;
	ld.global.u32 	%r302, [%rd6+296];
	xor.b32  	%r368, %r368, %r302;
$L__BB0_36:
	and.b32  	%r304, %r196, 32768;
	setp.eq.s32 	%p19, %r304, 0;
	@%p19 bra 	$L__BB0_38;
	ld.global.u32 	%r305, [%rd6+300];
	xor.b32  	%r372, %r372, %r305;
	ld.global.u32 	%r306, [%rd6+304];
	xor.b32  	%r371, %r371, %r306;
	ld.global.u32 	%r307, [%rd6+308];
	xor.b32  	%r370, %r370, %r307;
	ld.global.u32 	%r308, [%rd6+312];
	xor.b32  	%r369, %r369, %r308;
	ld.global.u32 	%r309, [%rd6+316];
	xor.b32  	%r368, %r368, %r309;
$L__BB0_38:
	add.s32 	%r367, %r367, 16;
	setp.ne.s32 	%p20, %r367, 32;
	@%p20 bra 	$L__BB0_6;
	mad.lo.s32 	%r310, %r361, -31, %r11;
	add.s32 	%r361, %r310, 1;
	setp.ne.s32 	%p21, %r361, 5;
	@%p21 bra 	$L__BB0_5;
	st.global.u32 	[%rd2+4], %r372;
	st.global.u32 	[%rd2+8], %r371;
	st.global.u32 	[%rd2+12], %r370;
	st.global.u32 	[%rd2+16], %r369;
	st.global.u32 	[%rd2+20], %r368;
	add.s32 	%r355, %r355, 1;
	setp.lt.u32 	%p22, %r355, %r2;
	@%p22 bra 	$L__BB0_4;
$L__BB0_41:
	shr.u64 	%rd7, %rd32, 2;
	add.s32 	%r354, %r354, 1;
	setp.gt.u64 	%p23, %rd32, 3;
	mov.u64 	%rd32, %rd7;
	@%p23 bra 	$L__BB0_2;
$L__BB0_42:
	mov.b32 	%r311, 0;
	st.global.v2.u32 	[%rd2+24], {%r311, %r311};
	st.global.u32 	[%rd2+32], %r311;
	mov.b64 	%rd21, 0;
	st.global.u64 	[%rd2+40], %rd21;
	setp.eq.s64 	%p24, %rd33, 0;
	@%p24 bra 	$L__BB0_47;
	cvta.to.global.u64 	%rd22, %rd12;
	shl.b64 	%rd23, %rd1, 3;
	add.s64 	%rd8, %rd22, %rd23;
$L__BB0_44:
	ld.global.v2.u32 	{%r312, %r313}, [%rd2];
	shr.u32 	%r314, %r313, 2;
	xor.b32  	%r315, %r314, %r313;
	ld.global.v2.u32 	{%r316, %r317}, [%rd2+8];
	ld.global.v2.u32 	{%r318, %r319}, [%rd2+16];
	shl.b32 	%r320, %r319, 4;
	shl.b32 	%r321, %r315, 1;
	xor.b32  	%r322, %r321, %r320;
	xor.b32  	%r323, %r322, %r315;
	xor.b32  	%r324, %r323, %r319;
	add.s32 	%r325, %r312, %r324;
	add.s32 	%r326, %r325, 362437;
	shr.u32 	%r327, %r316, 2;
	xor.b32  	%r328, %r327, %r316;
	shl.b32 	%r329, %r324, 4;
	shl.b32 	%r330, %r328, 1;
	xor.b32  	%r331, %r330, %r329;
	xor.b32  	%r332, %r331, %r328;
	xor.b32  	%r333, %r332, %r324;
	add.s32 	%r334, %r312, %r333;
	add.s32 	%r335, %r334, 724874;
	cvt.u64.u32 	%rd24, %r326;
	mul.wide.u32 	%rd25, %r335, 2097152;
	xor.b64  	%rd26, %rd25, %rd24;
	cvt.rn.f64.u64 	%fd1, %rd26;
	fma.rn.f64 	%fd2, %fd1, 0d3CA0000000000000, 0d3C90000000000000;
	shr.u32 	%r336, %r317, 2;
	xor.b32  	%r337, %r336, %r317;
	shl.b32 	%r338, %r333, 4;
	shl.b32 	%r339, %r337, 1;
	xor.b32  	%r340, %r339, %r338;
	xor.b32  	%r341, %r340, %r337;
	xor.b32  	%r342, %r341, %r333;
	add.s32 	%r343, %r312, %r342;
	add.s32 	%r344, %r343, 1087311;
	shr.u32 	%r345, %r318, 2;
	xor.b32  	%r346, %r345, %r318;
	st.global.v2.u32 	[%rd2+8], {%r324, %r333};
	shl.b32 	%r347, %r342, 4;
	shl.b32 	%r348, %r346, 1;
	xor.b32  	%r349, %r348, %r347;
	xor.b32  	%r350, %r349, %r346;
	xor.b32  	%r351, %r350, %r342;
	st.global.v2.u32 	[%rd2+16], {%r342, %r351};
	add.s32 	%r352, %r312, 1449748;
	st.global.v2.u32 	[%rd2], {%r352, %r319};
	add.s32 	%r353, %r351, %r352;
	cvt.u64.u32 	%rd27, %r344;
	mul.wide.u32 	%rd28, %r353, 2097152;
	xor.b64  	%rd29, %rd28, %rd27;
	cvt.rn.f64.u64 	%fd3, %rd29;
	fma.rn.f64 	%fd4, %fd3, 0d3CA0000000000000, 0d3C90000000000000;
	mul.f64 	%fd5, %fd4, %fd4;
	fma.rn.f64 	%fd6, %fd2, %fd2, %fd5;
	sqrt.rn.f64 	%fd7, %fd6;
	setp.gtu.f64 	%p25, %fd7, 0d3FF0000000000000;
	@%p25 bra 	$L__BB0_46;
	ld.global.u64 	%rd30, [%rd8];
	add.s64 	%rd31, %rd30, 1;
	st.global.u64 	[%rd8], %rd31;
$L__BB0_46:
	add.s64 	%rd33, %rd33, -1;
	setp.ne.s64 	%p26, %rd33, 0;
	@%p26 bra 	$L__BB0_44;
$L__BB0_47:
	ret;

}
	// .globl	_Z15calculateSingleP17curandStateXORWOWyPl
.visible .entry _Z15calculateSingleP17curandStateXORWOWyPl(
	.param .u64 .ptr .align 1 _Z15calculateSingleP17curandStateXORWOWyPl_param_0,
	.param .u64 _Z15calculateSingleP17curandStateXORWOWyPl_param_1,
	.param .u64 .ptr .align 1 _Z15calculateSingleP17curandStateXORWOWyPl_param_2
)
{
	.reg .pred 	%p<32>;
	.reg .b32 	%r<490>;
	.reg .b32 	%f<22>;
	.reg .b64 	%rd<34>;

	ld.param.u64 	%rd14, [_Z15calculateSingleP17curandStateXORWOWyPl_param_0];
	ld.param.u64 	%rd12, [_Z15calculateSingleP17curandStateXORWOWyPl_param_1];
	ld.param.u64 	%rd13, [_Z15calculateSingleP17curandStateXORWOWyPl_param_2];
	cvta.to.global.u64 	%rd15, %rd14;
	mov.u32 	%r200, %ctaid.x;
	mov.u32 	%r201, %ntid.x;
	mov.u32 	%r202, %tid.x;
	mad.lo.s32 	%r203, %r200, %r201, %r202;
	cvt.s64.s32 	%rd1, %r203;
	mul.wide.s32 	%rd16, %r203, 48;
	add.s64 	%rd2, %rd15, %rd16;
	mov.b32 	%r204, 1540842021;
	mov.b32 	%r205, 779252008;
	st.global.v2.u32 	[%rd2], {%r205, %r204};
	mov.b32 	%r206, -123459836;
	mov.b32 	%r207, 1105314037;
	st.global.v2.u32 	[%rd2+8], {%r207, %r206};
	mov.b32 	%r208, 1423168553;
	mov.b32 	%r209, -589760388;
	st.global.v2.u32 	[%rd2+16], {%r209, %r208};
	setp.eq.s32 	%p1, %r203, 0;
	@%p1 bra 	$L__BB1_42;
	mov.b32 	%r390, 0;
	mov.u64 	%rd32, %rd1;
$L__BB1_2:
	and.b64  	%rd4, %rd32, 3;
	setp.eq.s64 	%p2, %rd4, 0;
	@%p2 bra 	$L__BB1_41;
	mul.wide.u32 	%rd17, %r390, 3200;
	mov.u64 	%rd18, precalc_xorwow_matrix;
	add.s64 	%rd5, %rd18, %rd17;
	cvt.u32.u64 	%r2, %rd4;
	mov.b32 	%r391, 0;
$L__BB1_4:
	mov.b32 	%r404, 0;
	mov.u32 	%r405, %r404;
	mov.u32 	%r406, %r404;
	mov.u32 	%r407, %r404;
	mov.u32 	%r408, %r404;
	mov.u32 	%r397, %r404;
$L__BB1_5:
	mul.wide.u32 	%rd19, %r397, 4;
	add.s64 	%rd20, %rd2, %rd19;
	ld.global.u32 	%r10, [%rd20+4];
	shl.b32 	%r11, %r397, 5;
	mov.b32 	%r403, 0;
$L__BB1_6:
	.pragma "nounroll";
	shr.u32 	%r214, %r10, %r403;
	and.b32  	%r215, %r214, 1;
	setp.eq.b32 	%p3, %r215, 1;
	not.pred 	%p4, %p3;
	add.s32 	%r216, %r11, %r403;
	mul.lo.s32 	%r217, %r216, 5;
	mul.wide.u32 	%rd21, %r217, 4;
	add.s64 	%rd6, %rd5, %rd21;
	@%p4 bra 	$L__BB1_8;
	ld.global.u32 	%r218, [%rd6];
	xor.b32  	%r408, %r408, %r218;
	ld.global.u32 	%r219, [%rd6+4];
	xor.b32  	%r407, %r407, %r219;
	ld.global.u32 	%r220, [%rd6+8];
	xor.b32  	%r406, %r406, %r220;
	ld.global.u32 	%r221, [%rd6+12];
	xor.b32  	%r405, %r405, %r221;
	ld.global.u32 	%r222, [%rd6+16];
	xor.b32  	%r404, %r404, %r222;
$L__BB1_8:
	and.b32  	%r224, %r214, 2;
	setp.eq.s32 	%p5, %r224, 0;
	@%p5 bra 	$L__BB1_10;
	ld.global.u32 	%r225, [%rd6+20];
	xor.b32  	%r408, %r408, %r225;
	ld.global.u32 	%r226, [%rd6+24];
	xor.b32  	%r407, %r407, %r226;
	ld.global.u32 	%r227, [%rd6+28];
	xor.b32  	%r406, %r406, %r227;
	ld.global.u32 	%r228, [%rd6+32];
	xor.b32  	%r405, %r405, %r228;
	ld.global.u32 	%r229, [%rd6+36];
	xor.b32  	%r404, %r404, %r229;
$L__BB1_10:
	and.b32  	%r231, %r214, 4;
	setp.eq.s32 	%p6, %r231, 0;
	@%p6 bra 	$L__BB1_12;
	ld.global.u32 	%r232, [%rd6+40];
	xor.b32  	%r408, %r408, %r232;
	ld.global.u32 	%r233, [%rd6+44];
	xor.b32  	%r407, %r407, %r233;
	ld.global.u32 	%r234, [%rd6+48];
	xor.b32  	%r406, %r406, %r234;
	ld.global.u32 	%r235, [%rd6+52];
	xor.b32  	%r405, %r405, %r235;
	ld.global.u32 	%r236, [%rd6+56];
	xor.b32  	%r404, %r404, %r236;
$L__BB1_12:
	and.b32  	%r238, %r214, 8;
	setp.eq.s32 	%p7, %r238, 0;
	@%p7 bra 	$L__BB1_14;
	ld.global.u32 	%r239, [%rd6+60];
	xor.b32  	%r408, %r408, %r239;
	ld.global.u32 	%r240, [%rd6+64];
	xor.b32  	%r407, %r407, %r240;
	ld.global.u32 	%r241, [%rd6+68];
	xor.b32  	%r406, %r406, %r241;
	ld.global.u32 	%r242, [%rd6+72];
	xor.b32  	%r405, %r405, %r242;
	ld.global.u32 	%r243, [%rd6+76];
	xor.b32  	%r404, %r404, %r243;
$L__BB1_14:
	and.b32  	%r245, %r214, 16;
	setp.eq.s32 	%p8, %r245, 0;
	@%p8 bra 	$L__BB1_16;
	ld.global.u32 	%r246, [%rd6+80];
	xor.b32  	%r408, %r408, %r246;
	ld.global.u32 	%r247, [%rd6+84];
	xor.b32  	%r407, %r407, %r247;
	ld.global.u32 	%r248, [%rd6+88];
	xor.b32  	%r406, %r406, %r248;
	ld.global.u32 	%r249, [%rd6+92];
	xor.b32  	%r405, %r405, %r249;
	ld.global.u32 	%r250, [%rd6+96];
	xor.b32  	%r404, %r404, %r250;
$L__BB1_16:
	and.b32  	%r252, %r214, 32;
	setp.eq.s32 	%p9, %r252, 0;
	@%p9 bra 	$L__BB1_18;
	ld.global.u32 	%r253, [%rd6+100];
	xor.b32  	%r408, %r408, %r253;
	ld.global.u32 	%r254, [%rd6+104];
	xor.b32  	%r407, %r407, %r254;
	ld.global.u32 	%r255, [%rd6+108];
	xor.b32  	%r406, %r406, %r255;
	ld.global.u32 	%r256, [%rd6+112];
	xor.b32  	%r405, %r405, %r256;
	ld.global.u32 	%r257, [%rd6+116];
	xor.b32  	%r404, %r404, %r257;
$L__BB1_18:
	and.b32  	%r259, %r214, 64;
	setp.eq.s32 	%p10, %r259, 0;
	@%p10 bra 	$L__BB1_20;
	ld.global.u32 	%r260, [%rd6+120];
	xor.b32  	%r408, %r408, %r260;
	ld.global.u32 	%r261, [%rd6+124];
	xor.b32  	%r407, %r407, %r261;
	ld.global.u32 	%r262, [%rd6+128];
	xor.b32  	%r406, %r406, %r262;
	ld.global.u32 	%r263, [%rd6+132];
	xor.b32  	%r405, %r405, %r263;
	ld.global.u32 	%r264, [%rd6+136];
	xor.b32  	%r404, %r404, %r264;
$L__BB1_20:
	and.b32  	%r266, %r214, 128;
	setp.eq.s32 	%p11, %r266, 0;
	@%p11 bra 	$L__BB1_22;
	ld.global.u32 	%r267, [%rd6+140];
	xor.b32  	%r408, %r408, %r267;
	ld.global.u32 	%r268, [%rd6+144];
	xor.b32  	%r407, %r407, %r268;
	ld.global.u32 	%r269, [%rd6+148];
	xor.b32  	%r406, %r406, %r269;
	ld.global.u32 	%r270, [%rd6+152];
	xor.b32  	%r405, %r405, %r270;
	ld.global.u32 	%r271, [%rd6+156];
	xor.b32  	%r404, %r404, %r271;
$L__BB1_22:
	and.b32  	%r273, %r214, 256;
	setp.eq.s32 	%p12, %r273, 0;
	@%p12 bra 	$L__BB1_24;
	ld.global.u32 	%r274, [%rd6+160];
	xor.b32  	%r408, %r408, %r274;
	ld.global.u32 	%r275, [%rd6+164];
	xor.b32  	%r407, %r407, %r275;
	ld.global.u32 	%r276, [%rd6+168];
	xor.b32  	%r406, %r406, %r276;
	ld.global.u32 	%r277, [%rd6+172];
	xor.b32  	%r405, %r405, %r277;
	ld.global.u32 	%r278, [%rd6+176];
	xor.b32  	%r404, %r404, %r278;
$L__BB1_24:
	and.b32  	%r280, %r214, 512;
	setp.eq.s32 	%p13, %r280, 0;
	@%p13 bra 	$L__BB1_26;
	ld.global.u32 	%r281, [%rd6+180];
	xor.b32  	%r408, %r408, %r281;
	ld.global.u32 	%r282, [%rd6+184];
	xor.b32  	%r407, %r407, %r282;
	ld.global.u32 	%r283, [%rd6+188];
	xor.b32  	%r406, %r406, %r283;
	ld.global.u32 	%r284, [%rd6+192];
	xor.b32  	%r405, %r405, %r284;
	ld.global.u32 	%r285, [%rd6+196];
	xor.b32  	%r404, %r404, %r285;
$L__BB1_26:
	and.b32  	%r287, %r214, 1024;
	setp.eq.s32 	%p14, %r287, 0;
	@%p14 bra 	$L__BB1_28;
	ld.global.u32 	%r288, [%rd6+200];
	xor.b32  	%r408, %r408, %r288;
	ld.global.u32 	%r289, [%rd6+204];
	xor.b32  	%r407, %r407, %r289;
	ld.global.u32 	%r290, [%rd6+208];
	xor.b32  	%r406, %r406, %r290;
	ld.global.u32 	%r291, [%rd6+212];
	xor.b32  	%r405, %r405, %r291;
	ld.global.u32 	%r292, [%rd6+216];
	xor.b32  	%r404, %r404, %r292;
$L__BB1_28:
	and.b32  	%r294, %r214, 2048;
	setp.eq.s32 	%p15, %r294, 0;
	@%p15 bra 	$L__BB1_30;
	ld.global.u32 	%r295, [%rd6+220];
	xor.b32  	%r408, %r408, %r295;
	ld.global.u32 	%r296, [%rd6+224];
	xor.b32  	%r407, %r407, %r296;
	ld.global.u32 	%r297, [%rd6+228];
	xor.b32  	%r406, %r406, %r297;
	ld.global.u32 	%r298, [%rd6+232];
	xor.b32  	%r405, %r405, %r298;
	ld.global.u32 	%r299, [%rd6+236];
	xor.b32  	%r404, %r404, %r299;
$L__BB1_30:
	and.b32  	%r301, %r214, 4096;
	setp.eq.s32 	%p16, %r301, 0;
	@%p16 bra 	$L__BB1_32;
	ld.global.u32 	%r302, [%rd6+240];
	xor.b32  	%r408, %r408, %r302;
	ld.global.u32 	%r303, [%rd6+244];
	xor.b32  	%r407, %r407, %r303;
	ld.global.u32 	%r304, [%rd6+248];
	xor.b32  	%r406, %r406, %r304;
	ld.global.u32 	%r305, [%rd6+252];
	xor.b32  	%r405, %r405, %r305;
	ld.global.u32 	%r306, [%rd6+256];
	xor.b32  	%r404, %r404, %r306;
$L__BB1_32:
	and.b32  	%r308, %r214, 8192;
	setp.eq.s32 	%p17, %r308, 0;
	@%p17 bra 	$L__BB1_34;
	ld.global.u32 	%r309, [%rd6+260];
	xor.b32  	%r408, %r408, %r309;
	ld.global.u32 	%r310, [%rd6+264];
	xor.b32  	%r407, %r407, %r310;
	ld.global.u32 	%r311, [%rd6+268];
	xor.b32  	%r406, %r406, %r311;
	ld.global.u32 	%r312, [%rd6+272];
	xor.b32  	%r405, %r405, %r312;
	ld.global.u32 	%r313, [%rd6+276];
	xor.b32  	%r404, %r404, %r313;
$L__BB1_34:
	and.b32  	%r315, %r214, 16384;
	setp.eq.s32 	%p18, %r315, 0;
	@%p18 bra 	$L__BB1_36;
	ld.global.u32 	%r316, [%rd6+280];
	xor.b32  	%r408, %r408, %r316;
	ld.global.u32 	%r317, [%rd6+284];
	xor.b32  	%r407, %r407, %r317;
	ld.global.u32 	%r318, [%rd6+288];
	xor.b32  	%r406, %r406, %r318;
	ld.global.u32 	%r319, [%rd6+292];
	xor.b32  	%r405, %r405, %r319;
	ld.global.u32 	%r320, [%rd6+296];
	xor.b32  	%r404, %r404, %r320;
$L__BB1_36:
	and.b32  	%r322, %r214, 32768;
	setp.eq.s32 	%p19, %r322, 0;
	@%p19 bra 	$L__BB1_38;
	ld.global.u32 	%r323, [%rd6+300];
	xor.b32  	%r408, %r408, %r323;
	ld.global.u32 	%r324, [%rd6+304];
	xor.b32  	%r407, %r407, %r324;
	ld.global.u32 	%r325, [%rd6+308];
	xor.b32  	%r406, %r406, %r325;
	ld.global.u32 	%r326, [%rd6+312];
	xor.b32  	%r405, %r405, %r326;
	ld.global.u32 	%r327, [%rd6+316];
	xor.b32  	%r404, %r404, %r327;
$L__BB1_38:
	add.s32 	%r403, %r403, 16;
	setp.ne.s32 	%p20, %r403, 32;
	@%p20 bra 	$L__BB1_6;
	mad.lo.s32 	%r328, %r397, -31, %r11;
	add.s32 	%r397, %r328, 1;
	setp.ne.s32 	%p21, %r397, 5;
	@%p21 bra 	$L__BB1_5;
	st.global.u32 	[%rd2+4], %r408;
	st.global.u32 	[%rd2+8], %r407;
	st.global.u32 	[%rd2+12], %r406;
	st.global.u32 	[%rd2+16], %r405;
	st.global.u32 	[%rd2+20], %r404;
	add.s32 	%r391, %r391, 1;
	setp.lt.u32 	%p22, %r391, %r2;
	@%p22 bra 	$L__BB1_4;
$L__BB1_41:
	shr.u64 	%rd7, %rd32, 2;
	add.s32 	%r390, %r390, 1;
	setp.gt.u64 	%p23, %rd32, 3;
	mov.u64 	%rd32, %rd7;
	@%p23 bra 	$L__BB1_2;
$L__BB1_42:
	mov.b32 	%r329, 0;
	st.global.v2.u32 	[%rd2+24], {%r329, %r329};
	st.global.u32 	[%rd2+32], %r329;
	mov.b64 	%rd22, 0;
	st.global.u64 	[%rd2+40], %rd22;
	setp.eq.s64 	%p24, %rd12, 0;
	@%p24 bra 	$L__BB1_53;
	cvta.to.global.u64 	%rd23, %rd13;
	shl.b64 	%rd24, %rd1, 3;
	add.s64 	%rd8, %rd23, %rd24;
	setp.eq.s64 	%p25, %rd12, 1;
	@%p25 bra 	$L__BB1_50;
	and.b64  	%rd33, %rd12, -2;
$L__BB1_45:
	ld.global.v2.u32 	{%r330, %r331}, [%rd2];
	shr.u32 	%r332, %r331, 2;
	xor.b32  	%r333, %r332, %r331;
	ld.global.v2.u32 	{%r334, %r489}, [%rd2+8];
	ld.global.v2.u32 	{%r488, %r487}, [%rd2+16];
	shl.b32 	%r335, %r487, 4;
	shl.b32 	%r336, %r333, 1;
	xor.b32  	%r337, %r336, %r335;
	xor.b32  	%r338, %r337, %r333;
	xor.b32  	%r486, %r338, %r487;
	add.s32 	%r339, %r330, %r486;
	add.s32 	%r340, %r339, 362437;
	cvt.rn.f32.u32 	%f1, %r340;
	fma.rn.f32 	%f2, %f1, 0f2F800000, 0f2F000000;
	shr.u32 	%r341, %r334, 2;
	xor.b32  	%r342, %r341, %r334;
	st.global.v2.u32 	[%rd2+8], {%r488, %r487};
	shl.b32 	%r343, %r486, 4;
	shl.b32 	%r344, %r342, 1;
	xor.b32  	%r345, %r344, %r343;
	xor.b32  	%r346, %r345, %r342;
	xor.b32  	%r485, %r346, %r486;
	st.global.v2.u32 	[%rd2+16], {%r486, %r485};
	add.s32 	%r484, %r330, 724874;
	st.global.v2.u32 	[%rd2], {%r484, %r489};
	add.s32 	%r347, %r485, %r484;
	cvt.rn.f32.u32 	%f3, %r347;
	fma.rn.f32 	%f4, %f3, 0f2F800000, 0f2F000000;
	mul.f32 	%f5, %f4, %f4;
	fma.rn.f32 	%f6, %f2, %f2, %f5;
	sqrt.rn.f32 	%f7, %f6;
	setp.gtu.f32 	%p26, %f7, 0f3F800000;
	@%p26 bra 	$L__BB1_47;
	ld.global.u64 	%rd25, [%rd8];
	add.s64 	%rd26, %rd25, 1;
	st.global.u64 	[%rd8], %rd26;
	ld.global.v2.u32 	{%r484, %r489}, [%rd2];
	ld.global.v2.u32 	{%r488, %r487}, [%rd2+8];
	ld.global.v2.u32 	{%r486, %r485}, [%rd2+16];
$L__BB1_47:
	shr.u32 	%r348, %r489, 2;
	xor.b32  	%r349, %r348, %r489;
	shl.b32 	%r350, %r485, 4;
	shl.b32 	%r351, %r349, 1;
	xor.b32  	%r352, %r351, %r350;
	xor.b32  	%r353, %r352, %r349;
	xor.b32  	%r354, %r353, %r485;
	add.s32 	%r355, %r484, %r354;
	add.s32 	%r356, %r355, 362437;
	cvt.rn.f32.u32 	%f8, %r356;
	fma.rn.f32 	%f9, %f8, 0f2F800000, 0f2F000000;
	shr.u32 	%r357, %r488, 2;
	xor.b32  	%r358, %r357, %r488;
	st.global.v2.u32 	[%rd2+8], {%r486, %r485};
	shl.b32 	%r359, %r354, 4;
	shl.b32 	%r360, %r358, 1;
	xor.b32  	%r361, %r360, %r359;
	xor.b32  	%r362, %r361, %r358;
	xor.b32  	%r363, %r362, %r354;
	st.global.v2.u32 	[%rd2+16], {%r354, %r363};
	add.s32 	%r364, %r484, 724874;
	st.global.v2.u32 	[%rd2], {%r364, %r487};
	add.s32 	%r365, %r363, %r364;
	cvt.rn.f32.u32 	%f10, %r365;
	fma.rn.f32 	%f11, %f10, 0f2F800000, 0f2F000000;
	mul.f32 	%f12, %f11, %f11;
	fma.rn.f32 	%f13, %f9, %f9, %f12;
	sqrt.rn.f32 	%f14, %f13;
	setp.gtu.f32 	%p27, %f14, 0f3F800000;
	@%p27 bra 	$L__BB1_49;
	ld.global.u64 	%rd27, [%rd8];
	add.s64 	%rd28, %rd27, 1;
	st.global.u64 	[%rd8], %rd28;
$L__BB1_49:
	add.s64 	%rd33, %rd33, -2;
	setp.ne.s64 	%p28, %rd33, 0;
	@%p28 bra 	$L__BB1_45;
$L__BB1_50:
	and.b64  	%rd29, %rd12, 1;
	setp.eq.b64 	%p29, %rd29, 1;
	not.pred 	%p30, %p29;
	@%p30 bra 	$L__BB1_53;
	ld.global.v2.u32 	{%r366, %r367}, [%rd2];
	shr.u32 	%r368, %r367, 2;
	xor.b32  	%r369, %r368, %r367;
	ld.global.v2.u32 	{%r370, %r371}, [%rd2+8];
	ld.global.v2.u32 	{%r372, %r373}, [%rd2+16];
	shl.b32 	%r374, %r373, 4;
	shl.b32 	%r375, %r369, 1;
	xor.b32  	%r376, %r375, %r374;
	xor.b32  	%r377, %r376, %r369;
	xor.b32  	%r378, %r377, %r373;
	add.s32 	%r379, %r366, %r378;
	add.s32 	%r380, %r379, 362437;
	cvt.rn.f32.u32 	%f15, %r380;
	fma.rn.f32 	%f16, %f15, 0f2F800000, 0f2F000000;
	shr.u32 	%r381, %r370, 2;
	xor.b32  	%r382, %r381, %r370;
	st.global.v2.u32 	[%rd2+8], {%r372, %r373};
	shl.b32 	%r383, %r378, 4;
	shl.b32 	%r384, %r382, 1;
	xor.b32  	%r385, %r384, %r383;
	xor.b32  	%r386, %r385, %r382;
	xor.b32  	%r387, %r386, %r378;
	st.global.v2.u32 	[%rd2+16], {%r378, %r387};
	add.s32 	%r388, %r366, 724874;
	st.global.v2.u32 	[%rd2], {%r388, %r371};
	add.s32 	%r389, %r387, %r388;
	cvt.rn.f32.u32 	%f17, %r389;
	fma.rn.f32 	%f18, %f17, 0f2F800000, 0f2F000000;
	mul.f32 	%f19, %f18, %f18;
	fma.rn.f32 	%f20, %f16, %f16, %f19;
	sqrt.rn.f32 	%f21, %f20;
	setp.gtu.f32 	%p31, %f21, 0f3F800000;
	@%p31 bra 	$L__BB1_53;
	ld.global.u64 	%rd30, [%rd8];
	add.s64 	%rd31, %rd30, 1;
	st.global.u64 	[%rd8], %rd31;
$L__BB1_53:
	ret;

}


// ===== COMPILED SASS (sm_100) =====

	.target	sm_100

	.elftype	@"ET_EXEC"


//--------------------- .note.nv.tkinfo           --------------------------
	.section	.note.nv.tkinfo,"",@"SHT_NOTE"
	.sectionflags	@"SHF_NOTE_NV_TKINFO"
	.tkinfo
        /*0018*/ 	.word	0x00000002
        /*0030*/ 	.string	""
        /*0030*/ 	.string	"ptxas"
        /*0030*/ 	.string	"Cuda compilation tools, release 13.0, V13.0.88"
        /*0030*/ 	.string	"Build cuda_13.0.r13.0/compiler.36424714_0"
        /*0030*/ 	.string	"-arch sm_100 -m 64 "



//--------------------- .note.nv.cuinfo           --------------------------
	.section	.note.nv.cuinfo,"",@"SHT_NOTE"
	.sectionflags	@"SHF_NOTE_NV_CUINFO"
        /*0018*/ 	.short	0x0002
        /*001a*/ 	.short	0x0064
        /*001c*/ 	.short	0x0082
	.zero		2


//--------------------- .nv.info                  --------------------------
	.section	.nv.info,"",@"SHT_CUDA_INFO"
	.align	4


	//----- nvinfo : EIATTR_REGCOUNT
	.align		4
        /*0000*/ 	.byte	0x04, 0x2f
        /*0002*/ 	.short	(.L_10 - .L_9)
	.align		4
.L_9:
        /*0004*/ 	.word	index@(_Z15calculateDoubleP17curandStateXORWOWyPl)
        /*0008*/ 	.word	0x00000020


	//----- nvinfo : EIATTR_FRAME_SIZE
	.align		4
.L_10:
        /*000c*/ 	.byte	0x04, 0x11
        /*000e*/ 	.short	(.L_12 - .L_11)
	.align		4
.L_11:
        /*0010*/ 	.word	index@($__internal_1_$__cuda_sm20_dsqrt_rn_f64_mediumpath_v1)
        /*0014*/ 	.word	0x00000000


	//----- nvinfo : EIATTR_FRAME_SIZE
	.align		4
.L_12:
        /*0018*/ 	.byte	0x04, 0x11
        /*001a*/ 	.short	(.L_14 - .L_13)
	.align		4
.L_13:
        /*001c*/ 	.word	index@(_Z15calculateDoubleP17curandStateXORWOWyPl)
        /*0020*/ 	.word	0x00000000


	//----- nvinfo : EIATTR_REGCOUNT
	.align		4
.L_14:
        /*0024*/ 	.byte	0x04, 0x2f
        /*0026*/ 	.short	(.L_16 - .L_15)
	.align		4
.L_15:
        /*0028*/ 	.word	index@(_Z15calculateSingleP17curandStateXORWOWyPl)
        /*002c*/ 	.word	0x00000020


	//----- nvinfo : EIATTR_FRAME_SIZE
	.align		4
.L_16:
        /*0030*/ 	.byte	0x04, 0x11
        /*0032*/ 	.short	(.L_18 - .L_17)
	.align		4
.L_17:
        /*0034*/ 	.word	index@($__internal_0_$__cuda_sm20_sqrt_rn_f32_slowpath)
        /*0038*/ 	.word	0x00000000


	//----- nvinfo : EIATTR_FRAME_SIZE
	.align		4
.L_18:
        /*003c*/ 	.byte	0x04, 0x11
        /*003e*/ 	.short	(.L_20 - .L_19)
	.align		4
.L_19:
        /*0040*/ 	.word	index@(_Z15calculateSingleP17curandStateXORWOWyPl)
        /*0044*/ 	.word	0x00000000


	//----- nvinfo : EIATTR_MIN_STACK_SIZE
	.align		4
.L_20:
        /*0048*/ 	.byte	0x04, 0x12
        /*004a*/ 	.short	(.L_22 - .L_21)
	.align		4
.L_21:
        /*004c*/ 	.word	index@(_Z15calculateSingleP17curandStateXORWOWyPl)
        /*0050*/ 	.word	0x00000000


	//----- nvinfo : EIATTR_MIN_STACK_SIZE
	.align		4
.L_22:
        /*0054*/ 	.byte	0x04, 0x12
        /*0056*/ 	.short	(.L_24 - .L_23)
	.align		4
.L_23:
        /*0058*/ 	.word	index@(_Z15calculateDoubleP17curandStateXORWOWyPl)
        /*005c*/ 	.word	0x00000000
.L_24:


//--------------------- .nv.compat                --------------------------
	.section	.nv.compat,"",@"SHT_CUDA_COMPAT_INFO"
	.align	4
        /*0000*/ 	.byte	0x02, 0x09, 0x00, 0x00, 0x02, 0x02, 0x01, 0x00, 0x02, 0x05, 0x05, 0x00, 0x03, 0x07, 0x01, 0x01
        /*0010*/ 	.byte	0x02, 0x03, 0x00, 0x00, 0x02, 0x06, 0x01, 0x00, 0x04, 0x0b, 0x08, 0x00, 0x01, 0x00, 0x00, 0x00
        /*0020*/ 	.byte	0x00, 0x00, 0x00, 0x00


//--------------------- .nv.info._Z15calculateSingleP17curandStateXORWOWyPl --------------------------
	.section	.nv.info._Z15calculateSingleP17curandStateXORWOWyPl,"",@"SHT_CUDA_INFO"
	.sectionflags	@""
	.align	4


	//----- nvinfo : EIATTR_CUDA_API_VERSION
	.align		4
        /*0000*/ 	.byte	0x04, 0x37
        /*0002*/ 	.short	(.L_26 - .L_25)
.L_25:
        /*0004*/ 	.word	0x00000082


	//----- nvinfo : EIATTR_KPARAM_INFO
	.align		4
.L_26:
        /*0008*/ 	.byte	0x04, 0x17
        /*000a*/ 	.short	(.L_28 - .L_27)
.L_27:
        /*000c*/ 	.word	0x00000000
        /*0010*/ 	.short	0x0002
        /*0012*/ 	.short	0x0010
        /*0014*/ 	.byte	0x00, 0xf5, 0x21, 0x00


	//----- nvinfo : EIATTR_KPARAM_INFO
	.align		4
.L_28:
        /*0018*/ 	.byte	0x04, 0x17
        /*001a*/ 	.short	(.L_30 - .L_29)
.L_29:
        /*001c*/ 	.word	0x00000000
        /*0020*/ 	.short	0x0001
        /*0022*/ 	.short	0x0008
        /*0024*/ 	.byte	0x00, 0xf0, 0x21, 0x00


	//----- nvinfo : EIATTR_KPARAM_INFO
	.align		4
.L_30:
        /*0028*/ 	.byte	0x04, 0x17
        /*002a*/ 	.short	(.L_32 - .L_31)
.L_31:
        /*002c*/ 	.word	0x00000000
        /*0030*/ 	.short	0x0000
        /*0032*/ 	.short	0x0000
        /*0034*/ 	.byte	0x00, 0xf5, 0x21, 0x00


	//----- nvinfo : EIATTR_SPARSE_MMA_MASK
	.align		4
.L_32:
        /*0038*/ 	.byte	0x03, 0x50
        /*003a*/ 	.short	0x0000


	//----- nvinfo : EIATTR_MAXREG_COUNT
	.align		4
        /*003c*/ 	.byte	0x03, 0x1b
        /*003e*/ 	.short	0x00ff


	//----- nvinfo : EIATTR_MERCURY_ISA_VERSION
	.align		4
        /*0040*/ 	.byte	0x03, 0x5f
        /*0042*/ 	.short	0x0101


	//----- nvinfo : EIATTR_VRC_CTA_INIT_COUNT
	.align		4
        /*0044*/ 	.byte	0x02, 0x4a
	.zero		1
	.zero		1


	//----- nvinfo : EIATTR_EXIT_INSTR_OFFSETS
	.align		4
        /*0048*/ 	.byte	0x04, 0x1c
        /*004a*/ 	.short	(.L_34 - .L_33)


	//   ....[0]....
.L_33:
        /*004c*/ 	.word	0x00000eb0


	//   ....[1]....
        /*0050*/ 	.word	0x00001610


	//   ....[2]....
        /*0054*/ 	.word	0x000018c0


	//   ....[3]....
        /*0058*/ 	.word	0x00001910


	//----- nvinfo : EIATTR_CRS_STACK_SIZE
	.align		4
.L_34:
        /*005c*/ 	.byte	0x04, 0x1e
        /*005e*/ 	.short	(.L_36 - .L_35)
.L_35:
        /*0060*/ 	.word	0x00000000


	//----- nvinfo : EIATTR_CBANK_PARAM_SIZE
	.align		4
.L_36:
        /*0064*/ 	.byte	0x03, 0x19
        /*0066*/ 	.short	0x0018


	//----- nvinfo : EIATTR_PARAM_CBANK
	.align		4
        /*0068*/ 	.byte	0x04, 0x0a
        /*006a*/ 	.short	(.L_38 - .L_37)
	.align		4
.L_37:
        /*006c*/ 	.word	index@(.nv.constant0._Z15calculateSingleP17curandStateXORWOWyPl)
        /*0070*/ 	.short	0x0380
        /*0072*/ 	.short	0x0018


	//----- nvinfo : EIATTR_SW_WAR
	.align		4
.L_38:
        /*0074*/ 	.byte	0x04, 0x36
        /*0076*/ 	.short	(.L_40 - .L_39)
.L_39:
        /*0078*/ 	.word	0x00000008
.L_40:


//--------------------- .nv.info._Z15calculateDoubleP17curandStateXORWOWyPl --------------------------
	.section	.nv.info._Z15calculateDoubleP17curandStateXORWOWyPl,"",@"SHT_CUDA_INFO"
	.sectionflags	@""
	.align	4


	//----- nvinfo : EIATTR_CUDA_API_VERSION
	.align		4
        /*0000*/ 	.byte	0x04, 0x37
        /*0002*/ 	.short	(.L_42 - .L_41)
.L_41:
        /*0004*/ 	.word	0x00000082


	//----- nvinfo : EIATTR_KPARAM_INFO
	.align		4
.L_42:
        /*0008*/ 	.byte	0x04, 0x17
        /*000a*/ 	.short	(.L_44 - .L_43)
.L_43:
        /*000c*/ 	.word	0x00000000
        /*0010*/ 	.short	0x0002
        /*0012*/ 	.short	0x0010
        /*0014*/ 	.byte	0x00, 0xf5, 0x21, 0x00


	//----- nvinfo : EIATTR_KPARAM_INFO
	.align		4
.L_44:
        /*0018*/ 	.byte	0x04, 0x17
        /*001a*/ 	.short	(.L_46 - .L_45)
.L_45:
        /*001c*/ 	.word	0x00000000
        /*0020*/ 	.short	0x0001
        /*0022*/ 	.short	0x0008
        /*0024*/ 	.byte	0x00, 0xf0, 0x21, 0x00


	//----- nvinfo : EIATTR_KPARAM_INFO
	.align		4
.L_46:
        /*0028*/ 	.byte	0x04, 0x17
        /*002a*/ 	.short	(.L_48 - .L_47)
.L_47:
        /*002c*/ 	.word	0x00000000
        /*0030*/ 	.short	0x0000
        /*0032*/ 	.short	0x0000
        /*0034*/ 	.byte	0x00, 0xf5, 0x21, 0x00


	//----- nvinfo : EIATTR_SPARSE_MMA_MASK
	.align		4
.L_48:
        /*0038*/ 	.byte	0x03, 0x50
        /*003a*/ 	.short	0x0000


	//----- nvinfo : EIATTR_MAXREG_COUNT
	.align		4
        /*003c*/ 	.byte	0x03, 0x1b
        /*003e*/ 	.short	0x00ff


	//----- nvinfo : EIATTR_MERCURY_ISA_VERSION
	.align		4
        /*0040*/ 	.byte	0x03, 0x5f
        /*0042*/ 	.short	0x0101


	//----- nvinfo : EIATTR_VRC_CTA_INIT_COUNT
	.align		4
        /*0044*/ 	.byte	0x02, 0x4a
	.zero		1
	.zero		1


	//----- nvinfo : EIATTR_EXIT_INSTR_OFFSETS
	.align		4
        /*0048*/ 	.byte	0x04, 0x1c
        /*004a*/ 	.short	(.L_50 - .L_49)


	//   ....[0]....
.L_49:
        /*004c*/ 	.word	0x00000ec0


	//   ....[1]....
        /*0050*/ 	.word	0x00001430


	//----- nvinfo : EIATTR_CRS_STACK_SIZE
	.align		4
.L_50:
        /*0054*/ 	.byte	0x04, 0x1e
        /*0056*/ 	.short	(.L_52 - .L_51)
.L_51:
        /*0058*/ 	.word	0x00000000


	//----- nvinfo : EIATTR_CBANK_PARAM_SIZE
	.align		4
.L_52:
        /*005c*/ 	.byte	0x03, 0x19
        /*005e*/ 	.short	0x0018


	//----- nvinfo : EIATTR_PARAM_CBANK
	.align		4
        /*0060*/ 	.byte	0x04, 0x0a
        /*0062*/ 	.short	(.L_54 - .L_53)
	.align		4
.L_53:
        /*0064*/ 	.word	index@(.nv.constant0._Z15calculateDoubleP17curandStateXORWOWyPl)
        /*0068*/ 	.short	0x0380
        /*006a*/ 	.short	0x0018


	//----- nvinfo : EIATTR_SW_WAR
	.align		4
.L_54:
        /*006c*/ 	.byte	0x04, 0x36
        /*006e*/ 	.short	(.L_56 - .L_55)
.L_55:
        /*0070*/ 	.word	0x00000008
.L_56:


//--------------------- .nv.callgraph             --------------------------
	.section	.nv.callgraph,"",@"SHT_CUDA_CALLGRAPH"
	.align	4
	.sectionentsize	8
	.align		4
        /*0000*/ 	.word	0x00000000
	.align		4
        /*0004*/ 	.word	0xffffffff
	.align		4
        /*0008*/ 	.word	0x00000000
	.align		4
        /*000c*/ 	.word	0xfffffffe
	.align		4
        /*0010*/ 	.word	0x00000000
	.align		4
        /*0014*/ 	.word	0xfffffffd
	.align		4
        /*0018*/ 	.word	0x00000000
	.align		4
        /*001c*/ 	.word	0xfffffffc


//--------------------- .nv.constant4             --------------------------
	.section	.nv.constant4,"a",@progbits
	.align	8
	.align		8
.nv.constant4:
        /*0000*/ 	.dword	precalc_xorwow_matrix
	.align		8
        /*0008*/ 	.dword	precalc_xorwow_offset_matrix
	.align		8
        /*0010*/ 	.dword	mrg32k3aM1
	.align		8
        /*0018*/ 	.dword	mrg32k3aM2
	.align		8
        /*0020*/ 	.dword	mrg32k3aM1SubSeq
	.align		8
        /*0028*/ 	.dword	mrg32k3aM2SubSeq
	.align		8
        /*0030*/ 	.dword	mrg32k3aM1Seq
	.align		8
        /*0038*/ 	.dword	mrg32k3aM2Seq


//--------------------- .nv.constant3             --------------------------
	.section	.nv.constant3,"a",@progbits
	.align	8
.nv.constant3:
	.type		__cr_lgamma_table,@object
	.size		__cr_lgamma_table,(.L_8 - __cr_lgamma_table)
__cr_lgamma_table:
        /*0000*/ 	.byte	0x00, 0x00, 0x00, 0x00, 0x00, 0x00, 0x00, 0x00, 0x00, 0x00, 0x00, 0x00, 0x00, 0x00, 0x00, 0x00
        /*0010*/ 	.byte	0xef, 0x39, 0xfa, 0xfe, 0x42, 0x2e, 0xe6, 0x3f, 0x02, 0x20, 0x2a, 0xfa, 0x0b, 0xab, 0xfc, 0x3f
        /*0020*/ 	.byte	0xf9, 0x2c, 0x92, 0x7c, 0xa7, 0x6c, 0x09, 0x40, 0xc9, 0x79, 0x44, 0x3c, 0x64, 0x26, 0x13, 0x40
        /*0030*/ 	.byte	0xca, 0x01, 0xcf, 0x3a, 0x27, 0x51, 0x1a, 0x40, 0x30, 0xcc, 0x2d, 0xf3, 0xe1, 0x0c, 0x21, 0x40
        /*0040*/ 	.byte	0x0d, 0xb7, 0xfc, 0x82, 0x8e, 0x35, 0x25, 0x40
.L_8:


//--------------------- .text._Z15calculateSingleP17curandStateXORWOWyPl --------------------------
	.section	.text._Z15calculateSingleP17curandStateXORWOWyPl,"ax",@progbits
	.align	128
        .global         _Z15calculateSingleP17curandStateXORWOWyPl
        .type           _Z15calculateSingleP17curandStateXORWOWyPl,@function
        .size           _Z15calculateSingleP17curandStateXORWOWyPl,(.L_x_43 - _Z15calculateSingleP17curandStateXORWOWyPl)
        .other          _Z15calculateSingleP17curandStateXORWOWyPl,@"STO_CUDA_ENTRY STV_DEFAULT"
_Z15calculateSingleP17curandStateXORWOWyPl:
.text._Z15calculateSingleP17curandStateXORWOWyPl:
[----:B------:R-:W-:Y:S01]  /*0000*/  LDC R1, c[0x0][0x37c] ;  /* 0x0000df00ff017b82 */ /* 0x000fe20000000800 */
[----:B------:R-:W0:Y:S07]  /*0010*/  S2R R5, SR_TID.X ;  /* 0x0000000000057919 */ /* 0x000e2e0000002100 */
[----:B------:R-:W0:Y:S01]  /*0020*/  S2UR UR4, SR_CTAID.X ;  /* 0x00000000000479c3 */ /* 0x000e220000002500 */
[----:B------:R-:W1:Y:S01]  /*0030*/  LDCU.64 UR6, c[0x0][0x358] ;  /* 0x00006b00ff0677ac */ /* 0x000e620008000a00 */
[----:B------:R-:W-:Y:S01]  /*0040*/  IMAD.MOV.U32 R4, RZ, RZ, 0x2e727128 ;  /* 0x2e727128ff047424 */ /* 0x000fe200078e00ff */
[----:B------:R-:W-:Y:S01]  /*0050*/  BSSY.RECONVERGENT B0, `(.L_x_0) ;  /* 0x00000df000007945 */ /* 0x000fe20003800200 */
[----:B------:R-:W-:-:S02]  /*0060*/  IMAD.MOV.U32 R6, RZ, RZ, 0x41e1c0f5 ;  /* 0x41e1c0f5ff067424 */ /* 0x000fc400078e00ff */
[----:B------:R-:W-:Y:S02]  /*0070*/  IMAD.MOV.U32 R7, RZ, RZ, -0x75bd8fc ;  /* 0xf8a42704ff077424 */ /* 0x000fe400078e00ff */
[----:B------:R-:W0:Y:S01]  /*0080*/  LDC R0, c[0x0][0x360] ;  /* 0x0000d800ff007b82 */ /* 0x000e220000000800 */
[----:B------:R-:W-:Y:S02]  /*0090*/  IMAD.MOV.U32 R8, RZ, RZ, -0x23270784 ;  /* 0xdcd8f87cff087424 */ /* 0x000fe400078e00ff */
[----:B------:R-:W-:-:S05]  /*00a0*/  IMAD.MOV.U32 R9, RZ, RZ, 0x54d3d429 ;  /* 0x54d3d429ff097424 */ /* 0x000fca00078e00ff */
[----:B------:R-:W2:Y:S01]  /*00b0*/  LDC.64 R2, c[0x0][0x380] ;  /* 0x0000e000ff027b82 */ /* 0x000ea20000000a00 */
[----:B0-----:R-:W-:Y:S02]  /*00c0*/  IMAD R0, R0, UR4, R5 ;  /* 0x0000000400007c24 */ /* 0x001fe4000f8e0205 */
[----:B------:R-:W-:-:S03]  /*00d0*/  IMAD.MOV.U32 R5, RZ, RZ, 0x5bd76225 ;  /* 0x5bd76225ff057424 */ /* 0x000fc600078e00ff */
[C---:B------:R-:W-:Y:S02]  /*00e0*/  ISETP.NE.AND P0, PT, R0.reuse, RZ, PT ;  /* 0x000000ff0000720c */ /* 0x040fe40003f05270 */
[----:B------:R-:W-:Y:S01]  /*00f0*/  SHF.R.S32.HI R12, RZ, 0x1f, R0 ;  /* 0x0000001fff0c7819 */ /* 0x000fe20000011400 */
[----:B--2---:R-:W-:-:S05]  /*0100*/  IMAD.WIDE R2, R0, 0x30, R2 ;  /* 0x0000003000027825 */ /* 0x004fca00078e0202 */
[----:B-1----:R0:W-:Y:S04]  /*0110*/  STG.E.64 desc[UR6][R2.64], R4 ;  /* 0x0000000402007986 */ /* 0x0021e8000c101b06 */
[----:B------:R0:W-:Y:S04]  /*0120*/  STG.E.64 desc[UR6][R2.64+0x8], R6 ;  /* 0x0000080602007986 */ /* 0x0001e8000c101b06 */
[----:B------:R0:W-:Y:S01]  /*0130*/  STG.E.64 desc[UR6][R2.64+0x10], R8 ;  /* 0x0000100802007986 */ /* 0x0001e2000c101b06 */
[----:B------:R-:W-:Y:S05]  /*0140*/  @!P0 BRA `(.L_x_1) ;  /* 0x0000000c003c8947 */ /* 0x000fea0003800000 */
[----:B------:R-:W-:Y:S02]  /*0150*/  IMAD.MOV.U32 R13, RZ, RZ, RZ ;  /* 0x000000ffff0d7224 */ /* 0x000fe400078e00ff */
[----:B------:R-:W-:-:S07]  /*0160*/  IMAD.MOV.U32 R15, RZ, RZ, R0 ;  /* 0x000000ffff0f7224 */ /* 0x000fce00078e0000 */
.L_x_7:
[----:B------:R-:W-:Y:S01]  /*0170*/  LOP3.LUT R14, R15, 0x3, RZ, 0xc0, !PT ;  /* 0x000000030f0e7812 */ /* 0x000fe200078ec0ff */
[----:B------:R-:W-:Y:S03]  /*0180*/  BSSY.RECONVERGENT B1, `(.L_x_2) ;  /* 0x00000c5000017945 */ /* 0x000fe60003800200 */
[----:B------:R-:W-:-:S04]  /*0190*/  ISETP.NE.U32.AND P0, PT, R14, RZ, PT ;  /* 0x000000ff0e00720c */ /* 0x000fc80003f05070 */
[----:B------:R-:W-:-:S13]  /*01a0*/  ISETP.NE.AND.EX P0, PT, RZ, RZ, PT, P0 ;  /* 0x000000ffff00720c */ /* 0x000fda0003f05300 */
[----:B-1----:R-:W-:Y:S05]  /*01b0*/  @!P0 BRA `(.L_x_3) ;  /* 0x0000000c00048947 */ /* 0x002fea0003800000 */
[----:B0-----:R-:W0:Y:S01]  /*01c0*/  LDC.64 R8, c[0x4][RZ] ;  /* 0x01000000ff087b82 */ /* 0x001e220000000a00 */
[----:B------:R-:W-:Y:S02]  /*01d0*/  IMAD.MOV.U32 R17, RZ, RZ, RZ ;  /* 0x000000ffff117224 */ /* 0x000fe400078e00ff */
[----:B0-----:R-:W-:-:S07]  /*01e0*/  IMAD.WIDE.U32 R8, R13, 0xc80, R8 ;  /* 0x00000c800d087825 */ /* 0x001fce00078e0008 */
.L_x_6:
[----:B-1----:R-:W-:Y:S01]  /*01f0*/  IMAD.MOV.U32 R19, RZ, RZ, RZ ;  /* 0x000000ffff137224 */ /* 0x002fe200078e00ff */
[----:B------:R-:W-:Y:S01]  /*0200*/  CS2R R6, SRZ ;  /* 0x0000000000067805 */ /* 0x000fe2000001ff00 */
[----:B------:R-:W-:Y:S01]  /*0210*/  IMAD.MOV.U32 R21, RZ, RZ, RZ ;  /* 0x000000ffff157224 */ /* 0x000fe200078e00ff */
[----:B------:R-:W-:-:S07]  /*0220*/  CS2R R4, SRZ ;  /* 0x0000000000047805 */ /* 0x000fce000001ff00 */
.L_x_5:
[----:B------:R-:W-:-:S05]  /*0230*/  IMAD.WIDE.U32 R10, R21, 0x4, R2 ;  /* 0x00000004150a7825 */ /* 0x000fca00078e0002 */
[----:B------:R0:W5:Y:S01]  /*0240*/  LDG.E R16, desc[UR6][R10.64+0x4] ;  /* 0x000004060a107981 */ /* 0x000162000c1e1900 */
[----:B------:R-:W-:Y:S02]  /*0250*/  IMAD.SHL.U32 R18, R21, 0x20, RZ ;  /* 0x0000002015127824 */ /* 0x000fe400078e00ff */
[----:B------:R-:W-:-:S07]  /*0260*/  IMAD.MOV.U32 R23, RZ, RZ, RZ ;  /* 0x000000ffff177224 */ /* 0x000fce00078e00ff */
.L_x_4:
[----:B-----5:R-:W-:Y:S01]  /*0270*/  SHF.R.U32.HI R22, RZ, R23, R16 ;  /* 0x00000017ff167219 */ /* 0x020fe20000011610 */
[----:B0-----:R-:W-:-:S03]  /*0280*/  IMAD.IADD R10, R18, 0x1, R23 ;  /* 0x00000001120a7824 */ /* 0x001fc600078e0217 */
[----:B------:R-:W-:-:S04]  /*0290*/  LOP3.LUT R11, R22, 0x1, RZ, 0xc0, !PT ;  /* 0x00000001160b7812 */ /* 0x000fc800078ec0ff */
[----:B------:R-:W-:Y:S01]  /*02a0*/  ISETP.NE.U32.AND P0, PT, R11, 0x1, PT ;  /* 0x000000010b00780c */ /* 0x000fe20003f05070 */
[----:B------:R-:W-:-:S03]  /*02b0*/  IMAD R11, R10, 0x5, RZ ;  /* 0x000000050a0b7824 */ /* 0x000fc600078e02ff */
[----:B------:R-:W-:Y:S01]  /*02c0*/  R2P PR, R22, 0x7e ;  /* 0x0000007e16007804 */ /* 0x000fe20000000000 */
[----:B------:R-:W-:-:S08]  /*02d0*/  IMAD.WIDE.U32 R10, R11, 0x4, R8 ;  /* 0x000000040b0a7825 */ /* 0x000fd000078e0008 */
[----:B------:R-:W2:Y:S04]  /*02e0*/  @!P0 LDG.E R20, desc[UR6][R10.64+0x10] ;  /* 0x000010060a148981 */ /* 0x000ea8000c1e1900 */
[----:B------:R-:W3:Y:S04]  /*02f0*/  @P1 LDG.E R24, desc[UR6][R10.64+0x24] ;  /* 0x000024060a181981 */ /* 0x000ee8000c1e1900 */
[----:B------:R-:W4:Y:S04]  /*0300*/  @P2 LDG.E R26, desc[UR6][R10.64+0x38] ;  /* 0x000038060a1a2981 */ /* 0x000f28000c1e1900 */
[----:B------:R-:W4:Y:S04]  /*0310*/  @P3 LDG.E R28, desc[UR6][R10.64+0x4c] ;  /* 0x00004c060a1c3981 */ /* 0x000f28000c1e1900 */
[----:B------:R-:W4:Y:S04]  /*0320*/  @!P0 LDG.E R25, desc[UR6][R10.64+0x4] ;  /* 0x000004060a198981 */ /* 0x000f28000c1e1900 */
[----:B------:R-:W4:Y:S01]  /*0330*/  @P1 LDG.E R27, desc[UR6][R10.64+0x20] ;  /* 0x000020060a1b1981 */ /* 0x000f22000c1e1900 */
[----:B--2---:R-:W-:-:S03]  /*0340*/  @!P0 LOP3.LUT R7, R7, R20, RZ, 0x3c, !PT ;  /* 0x0000001407078212 */ /* 0x004fc600078e3cff */
[----:B------:R-:W2:Y:S01]  /*0350*/  @!P0 LDG.E R20, desc[UR6][R10.64] ;  /* 0x000000060a148981 */ /* 0x000ea2000c1e1900 */
[----:B---3--:R-:W-:-:S03]  /*0360*/  @P1 LOP3.LUT R7, R7, R24, RZ, 0x3c, !PT ;  /* 0x0000001807071212 */ /* 0x008fc600078e3cff */
[----:B------:R-:W3:Y:S01]  /*0370*/  @P4 LDG.E R24, desc[UR6][R10.64+0x60] ;  /* 0x000060060a184981 */ /* 0x000ee2000c1e1900 */
[----:B----4-:R-:W-:-:S03]  /*0380*/  @P2 LOP3.LUT R7, R7, R26, RZ, 0x3c, !PT ;  /* 0x0000001a07072212 */ /* 0x010fc600078e3cff */
[----:B------:R-:W4:Y:S01]  /*0390*/  @P5 LDG.E R26, desc[UR6][R10.64+0x74] ;  /* 0x000074060a1a5981 */ /* 0x000f22000c1e1900 */
[----:B------:R-:W-:Y:S02]  /*03a0*/  @P3 LOP3.LUT R7, R7, R28, RZ, 0x3c, !PT ;  /* 0x0000001c07073212 */ /* 0x000fe400078e3cff */
[----:B------:R-:W-:Y:S02]  /*03b0*/  @!P0 LOP3.LUT R4, R4, R25, RZ, 0x3c, !PT ;  /* 0x0000001904048212 */ /* 0x000fe400078e3cff */
[----:B------:R-:W4:Y:S01]  /*03c0*/  @!P0 LDG.E R25, desc[UR6][R10.64+0xc] ;  /* 0x00000c060a198981 */ /* 0x000f22000c1e1900 */
[----:B--2---:R-:W-:-:S03]  /*03d0*/  @!P0 LOP3.LUT R19, R19, R20, RZ, 0x3c, !PT ;  /* 0x0000001413138212 */ /* 0x004fc600078e3cff */
[----:B------:R-:W2:Y:S01]  /*03e0*/  @!P0 LDG.E R20, desc[UR6][R10.64+0x8] ;  /* 0x000008060a148981 */ /* 0x000ea2000c1e1900 */
[----:B---3--:R-:W-:-:S03]  /*03f0*/  @P4 LOP3.LUT R7, R7, R24, RZ, 0x3c, !PT ;  /* 0x0000001807074212 */ /* 0x008fc600078e3cff */
[----:B------:R-:W3:Y:S01]  /*0400*/  @P1 LDG.E R24, desc[UR6][R10.64+0x14] ;  /* 0x000014060a181981 */ /* 0x000ee2000c1e1900 */
[----:B----4-:R-:W-:-:S03]  /*0410*/  @!P0 LOP3.LUT R6, R6, R25, RZ, 0x3c, !PT ;  /* 0x0000001906068212 */ /* 0x010fc600078e3cff */
[----:B------:R-:W4:Y:S01]  /*0420*/  @P1 LDG.E R25, desc[UR6][R10.64+0x18] ;  /* 0x000018060a191981 */ /* 0x000f22000c1e1900 */
[----:B--2---:R-:W-:-:S03]  /*0430*/  @!P0 LOP3.LUT R5, R5, R20, RZ, 0x3c, !PT ;  /* 0x0000001405058212 */ /* 0x004fc600078e3cff */
[----:B------:R-:W2:Y:S01]  /*0440*/  @P1 LDG.E R20, desc[UR6][R10.64+0x1c] ;  /* 0x00001c060a141981 */ /* 0x000ea2000c1e1900 */
[----:B---3--:R-:W-:-:S03]  /*0450*/  @P1 LOP3.LUT R19, R19, R24, RZ, 0x3c, !PT ;  /* 0x0000001813131212 */ /* 0x008fc600078e3cff */
[----:B------:R-:W3:Y:S01]  /*0460*/  @P2 LDG.E R24, desc[UR6][R10.64+0x28] ;  /* 0x000028060a182981 */ /* 0x000ee2000c1e1900 */
[----:B------:R-:W-:-:S03]  /*0470*/  @P1 LOP3.LUT R6, R6, R27, RZ, 0x3c, !PT ;  /* 0x0000001b06061212 */ /* 0x000fc600078e3cff */
[----:B------:R-:W3:Y:S01]  /*0480*/  @P2 LDG.E R27, desc[UR6][R10.64+0x34] ;  /* 0x000034060a1b2981 */ /* 0x000ee2000c1e1900 */
[----:B----4-:R-:W-:-:S03]  /*0490*/  @P1 LOP3.LUT R4, R4, R25, RZ, 0x3c, !PT ;  /* 0x0000001904041212 */ /* 0x010fc600078e3cff */
[----:B------:R-:W4:Y:S01]  /*04a0*/  @P2 LDG.E R25, desc[UR6][R10.64+0x2c] ;  /* 0x00002c060a192981 */ /* 0x000f22000c1e1900 */
[----:B--2---:R-:W-:-:S03]  /*04b0*/  @P1 LOP3.LUT R5, R5, R20, RZ, 0x3c, !PT ;  /* 0x0000001405051212 */ /* 0x004fc600078e3cff */
        /* <DEDUP_REMOVED lines=27> */
[----:B------:R-:W-:Y:S02]  /*0670*/  LOP3.LUT P0, RZ, R22, 0x80, RZ, 0xc0, !PT ;  /* 0x0000008016ff7812 */ /* 0x000fe4000780c0ff */
[----:B------:R-:W-:Y:S02]  /*0680*/  @P5 LOP3.LUT R6, R6, R27, RZ, 0x3c, !PT ;  /* 0x0000001b06065212 */ /* 0x000fe400078e3cff */
        /* <DEDUP_REMOVED lines=17> */
[----:B------:R-:W-:Y:S02]  /*07a0*/  @P6 LOP3.LUT R7, R7, R26, RZ, 0x3c, !PT ;  /* 0x0000001a07076212 */ /* 0x000fe400078e3cff */
[----:B------:R-:W-:Y:S02]  /*07b0*/  @P0 LOP3.LUT R6, R6, R27, RZ, 0x3c, !PT ;  /* 0x0000001b06060212 */ /* 0x000fe400078e3cff */
[----:B----4-:R-:W-:Y:S02]  /*07c0*/  @P0 LOP3.LUT R4, R4, R25, RZ, 0x3c, !PT ;  /* 0x0000001904040212 */ /* 0x010fe400078e3cff */
[----:B--2---:R-:W-:Y:S02]  /*07d0*/  @P0 LOP3.LUT R5, R5, R20, RZ, 0x3c, !PT ;  /* 0x0000001405050212 */ /* 0x004fe400078e3cff */
[----:B---3--:R-:W-:Y:S02]  /*07e0*/  @P0 LOP3.LUT R7, R7, R24, RZ, 0x3c, !PT ;  /* 0x0000001807070212 */ /* 0x008fe400078e3cff */
[----:B------:R-:W-:-:S13]  /*07f0*/  R2P PR, R22.B1, 0x7f ;  /* 0x0000007f16007804 */ /* 0x000fda0000001000 */
[----:B------:R-:W2:Y:S04]  /*0800*/  @P0 LDG.E R20, desc[UR6][R10.64+0xa0] ;  /* 0x0000a0060a140981 */ /* 0x000ea8000c1e1900 */
[----:B------:R-:W3:Y:S04]  /*0810*/  @P1 LDG.E R26, desc[UR6][R10.64+0xb4] ;  /* 0x0000b4060a1a1981 */ /* 0x000ee8000c1e1900 */
[----:B------:R-:W4:Y:S04]  /*0820*/  @P0 LDG.E R25, desc[UR6][R10.64+0xa4] ;  /* 0x0000a4060a190981 */ /* 0x000f28000c1e1900 */
[----:B------:R-:W4:Y:S04]  /*0830*/  @P0 LDG.E R24, desc[UR6][R10.64+0xa8] ;  /* 0x0000a8060a180981 */ /* 0x000f28000c1e1900 */
[----:B------:R-:W4:Y:S01]  /*0840*/  @P0 LDG.E R27, desc[UR6][R10.64+0xac] ;  /* 0x0000ac060a1b0981 */ /* 0x000f22000c1e1900 */
[----:B--2---:R-:W-:-:S03]  /*0850*/  @P0 LOP3.LUT R19, R19, R20, RZ, 0x3c, !PT ;  /* 0x0000001413130212 */ /* 0x004fc600078e3cff */
[----:B------:R-:W2:Y:S01]  /*0860*/  @P1 LDG.E R20, desc[UR6][R10.64+0xbc] ;  /* 0x0000bc060a141981 */ /* 0x000ea2000c1e1900 */
[----:B---3--:R-:W-:-:S03]  /*0870*/  @P1 LOP3.LUT R19, R19, R26, RZ, 0x3c, !PT ;  /* 0x0000001a13131212 */ /* 0x008fc600078e3cff */
[----:B------:R-:W3:Y:S01]  /*0880*/  @P0 LDG.E R26, desc[UR6][R10.64+0xb0] ;  /* 0x0000b0060a1a0981 */ /* 0x000ee2000c1e1900 */
[----:B----4-:R-:W-:-:S03]  /*0890*/  @P0 LOP3.LUT R4, R4, R25, RZ, 0x3c, !PT ;  /* 0x0000001904040212 */ /* 0x010fc600078e3cff */
[----:B------:R-:W4:Y:S01]  /*08a0*/  @P1 LDG.E R25, desc[UR6][R10.64+0xb8] ;  /* 0x0000b8060a191981 */ /* 0x000f22000c1e1900 */
[----:B------:R-:W-:-:S03]  /*08b0*/  @P0 LOP3.LUT R5, R5, R24, RZ, 0x3c, !PT ;  /* 0x0000001805050212 */ /* 0x000fc600078e3cff */
[----:B------:R-:W2:Y:S01]  /*08c0*/  @P2 LDG.E R24, desc[UR6][R10.64+0xc8] ;  /* 0x0000c8060a182981 */ /* 0x000ea2000c1e1900 */
[----:B------:R-:W-:-:S03]  /*08d0*/  @P0 LOP3.LUT R6, R6, R27, RZ, 0x3c, !PT ;  /* 0x0000001b06060212 */ /* 0x000fc600078e3cff */
[----:B------:R-:W2:Y:S01]  /*08e0*/  @P2 LDG.E R27, desc[UR6][R10.64+0xcc] ;  /* 0x0000cc060a1b2981 */ /* 0x000ea2000c1e1900 */
[----:B---3--:R-:W-:Y:S02]  /*08f0*/  @P0 LOP3.LUT R7, R7, R26, RZ, 0x3c, !PT ;  /* 0x0000001a07070212 */ /* 0x008fe400078e3cff */
[----:B------:R-:W-:Y:S02]  /*0900*/  LOP3.LUT P0, RZ, R22, 0x8000, RZ, 0xc0, !PT ;  /* 0x0000800016ff7812 */ /* 0x000fe4000780c0ff */
[----:B----4-:R-:W-:Y:S01]  /*0910*/  @P1 LOP3.LUT R4, R4, R25, RZ, 0x3c, !PT ;  /* 0x0000001904041212 */ /* 0x010fe200078e3cff */
[----:B------:R-:W3:Y:S01]  /*0920*/  @P1 LDG.E R22, desc[UR6][R10.64+0xc4] ;  /* 0x0000c4060a161981 */ /* 0x000ee2000c1e1900 */
[----:B--2---:R-:W-:-:S03]  /*0930*/  @P1 LOP3.LUT R5, R5, R20, RZ, 0x3c, !PT ;  /* 0x0000001405051212 */ /* 0x004fc600078e3cff */
[----:B------:R-:W2:Y:S01]  /*0940*/  @P1 LDG.E R25, desc[UR6][R10.64+0xc0] ;  /* 0x0000c0060a191981 */ /* 0x000ea2000c1e1900 */
[----:B------:R-:W-:-:S03]  /*0950*/  @P2 LOP3.LUT R19, R19, R24, RZ, 0x3c, !PT ;  /* 0x0000001813132212 */ /* 0x000fc600078e3cff */
[----:B------:R-:W4:Y:S04]  /*0960*/  @P3 LDG.E R24, desc[UR6][R10.64+0xdc] ;  /* 0x0000dc060a183981 */ /* 0x000f28000c1e1900 */
[----:B------:R-:W4:Y:S01]  /*0970*/  @P2 LDG.E R20, desc[UR6][R10.64+0xd0] ;  /* 0x0000d0060a142981 */ /* 0x000f22000c1e1900 */
[----:B------:R-:W-:-:S03]  /*0980*/  @P2 LOP3.LUT R4, R4, R27, RZ, 0x3c, !PT ;  /* 0x0000001b04042212 */ /* 0x000fc600078e3cff */
[----:B------:R-:W4:Y:S04]  /*0990*/  @P3 LDG.E R27, desc[UR6][R10.64+0xe0] ;  /* 0x0000e0060a1b3981 */ /* 0x000f28000c1e1900 */
[----:B------:R-:W4:Y:S01]  /*09a0*/  @P0 LDG.E R29, desc[UR6][R10.64+0x138] ;  /* 0x000138060a1d0981 */ /* 0x000f22000c1e1900 */
[----:B---3--:R-:W-:-:S03]  /*09b0*/  @P1 LOP3.LUT R7, R7, R22, RZ, 0x3c, !PT ;  /* 0x0000001607071212 */ /* 0x008fc600078e3cff */
[----:B------:R-:W3:Y:S01]  /*09c0*/  @P2 LDG.E R22, desc[UR6][R10.64+0xd8] ;  /* 0x0000d8060a162981 */ /* 0x000ee2000c1e1900 */
[----:B--2---:R-:W-:-:S03]  /*09d0*/  @P1 LOP3.LUT R6, R6, R25, RZ, 0x3c, !PT ;  /* 0x0000001906061212 */ /* 0x004fc600078e3cff */
[----:B------:R-:W2:Y:S01]  /*09e0*/  @P2 LDG.E R25, desc[UR6][R10.64+0xd4] ;  /* 0x0000d4060a192981 */ /* 0x000ea2000c1e1900 */
[----:B----4-:R-:W-:-:S03]  /*09f0*/  @P3 LOP3.LUT R19, R19, R24, RZ, 0x3c, !PT ;  /* 0x0000001813133212 */ /* 0x010fc600078e3cff */
[----:B------:R-:W4:Y:S01]  /*0a00*/  @P4 LDG.E R24, desc[UR6][R10.64+0xf0] ;  /* 0x0000f0060a184981 */ /* 0x000f22000c1e1900 */
[----:B------:R-:W-:-:S03]  /*0a10*/  @P2 LOP3.LUT R5, R5, R20, RZ, 0x3c, !PT ;  /* 0x0000001405052212 */ /* 0x000fc600078e3cff */
[----:B------:R-:W4:Y:S01]  /*0a20*/  @P3 LDG.E R20, desc[UR6][R10.64+0xe4] ;  /* 0x0000e4060a143981 */ /* 0x000f22000c1e1900 */
[----:B------:R-:W-:-:S03]  /*0a30*/  @P3 LOP3.LUT R4, R4, R27, RZ, 0x3c, !PT ;  /* 0x0000001b04043212 */ /* 0x000fc600078e3cff */
        /* <DEDUP_REMOVED lines=39> */
[----:B------:R-:W-:-:S05]  /*0cb0*/  VIADD R23, R23, 0x10 ;  /* 0x0000001017177836 */ /* 0x000fca0000000000 */
[----:B------:R-:W-:Y:S02]  /*0cc0*/  ISETP.NE.AND P1, PT, R23, 0x20, PT ;  /* 0x000000201700780c */ /* 0x000fe40003f25270 */
[----:B------:R-:W-:Y:S02]  /*0cd0*/  @P0 LOP3.LUT R4, R4, R27, RZ, 0x3c, !PT ;  /* 0x0000001b04040212 */ /* 0x000fe400078e3cff */
[----:B---3--:R-:W-:Y:S02]  /*0ce0*/  @P6 LOP3.LUT R7, R7, R22, RZ, 0x3c, !PT ;  /* 0x0000001607076212 */ /* 0x008fe400078e3cff */
[----:B--2---:R-:W-:Y:S02]  /*0cf0*/  @P6 LOP3.LUT R6, R6, R25, RZ, 0x3c, !PT ;  /* 0x0000001906066212 */ /* 0x004fe400078e3cff */
[----:B----4-:R-:W-:Y:S02]  /*0d00*/  @P0 LOP3.LUT R7, R7, R24, RZ, 0x3c, !PT ;  /* 0x0000001807070212 */ /* 0x010fe400078e3cff */
[----:B------:R-:W-:-:S02]  /*0d10*/  @P0 LOP3.LUT R6, R6, R29, RZ, 0x3c, !PT ;  /* 0x0000001d06060212 */ /* 0x000fc400078e3cff */
[----:B------:R-:W-:Y:S01]  /*0d20*/  @P0 LOP3.LUT R5, R5, R20, RZ, 0x3c, !PT ;  /* 0x0000001405050212 */ /* 0x000fe200078e3cff */
[----:B------:R-:W-:Y:S06]  /*0d30*/  @P1 BRA `(.L_x_4) ;  /* 0xfffffff4004c1947 */ /* 0x000fec000383ffff */
[----:B------:R-:W-:-:S05]  /*0d40*/  VIADD R21, R21, 0x1 ;  /* 0x0000000115157836 */ /* 0x000fca0000000000 */
[----:B------:R-:W-:-:S13]  /*0d50*/  ISETP.NE.AND P0, PT, R21, 0x5, PT ;  /* 0x000000051500780c */ /* 0x000fda0003f05270 */
[----:B------:R-:W-:Y:S05]  /*0d60*/  @P0 BRA `(.L_x_5) ;  /* 0xfffffff400300947 */ /* 0x000fea000383ffff */
[----:B------:R1:W-:Y:S01]  /*0d70*/  STG.E.64 desc[UR6][R2.64+0x8], R4 ;  /* 0x0000080402007986 */ /* 0x0003e2000c101b06 */
[----:B------:R-:W-:-:S03]  /*0d80*/  VIADD R17, R17, 0x1 ;  /* 0x0000000111117836 */ /* 0x000fc60000000000 */
[----:B------:R1:W-:Y:S02]  /*0d90*/  STG.E.64 desc[UR6][R2.64+0x10], R6 ;  /* 0x0000100602007986 */ /* 0x0003e4000c101b06 */
[----:B------:R-:W-:Y:S02]  /*0da0*/  ISETP.GE.U32.AND P0, PT, R17, R14, PT ;  /* 0x0000000e1100720c */ /* 0x000fe40003f06070 */
[----:B------:R1:W-:Y:S11]  /*0db0*/  STG.E desc[UR6][R2.64+0x4], R19 ;  /* 0x0000041302007986 */ /* 0x0003f6000c101906 */
[----:B------:R-:W-:Y:S05]  /*0dc0*/  @!P0 BRA `(.L_x_6) ;  /* 0xfffffff400088947 */ /* 0x000fea000383ffff */
.L_x_3:
[----:B------:R-:W-:Y:S05]  /*0dd0*/  BSYNC.RECONVERGENT B1 ;  /* 0x0000000000017941 */ /* 0x000fea0003800200 */
.L_x_2:
[----:B------:R-:W-:Y:S01]  /*0de0*/  ISETP.GT.U32.AND P0, PT, R15, 0x3, PT ;  /* 0x000000030f00780c */ /* 0x000fe20003f04070 */
[----:B------:R-:W-:Y:S01]  /*0df0*/  VIADD R13, R13, 0x1 ;  /* 0x000000010d0d7836 */ /* 0x000fe20000000000 */
[--C-:B------:R-:W-:Y:S02]  /*0e00*/  SHF.R.U64 R15, R15, 0x2, R12.reuse ;  /* 0x000000020f0f7819 */ /* 0x100fe4000000120c */
[----:B------:R-:W-:Y:S02]  /*0e10*/  ISETP.GT.U32.AND.EX P0, PT, R12, RZ, PT, P0 ;  /* 0x000000ff0c00720c */ /* 0x000fe40003f04100 */
[----:B------:R-:W-:-:S11]  /*0e20*/  SHF.R.U32.HI R12, RZ, 0x2, R12 ;  /* 0x00000002ff0c7819 */ /* 0x000fd6000001160c */
[----:B------:R-:W-:Y:S05]  /*0e30*/  @P0 BRA `(.L_x_7) ;  /* 0xfffffff000cc0947 */ /* 0x000fea000383ffff */
.L_x_1:
[----:B------:R-:W-:Y:S05]  /*0e40*/  BSYNC.RECONVERGENT B0 ;  /* 0x0000000000007941 */ /* 0x000fea0003800200 */
.L_x_0:
[----:B------:R-:W2:Y:S01]  /*0e50*/  LDCU.64 UR4, c[0x0][0x388] ;  /* 0x00007100ff0477ac */ /* 0x000ea20008000a00 */
[----:B------:R3:W-:Y:S04]  /*0e60*/  STG.E.64 desc[UR6][R2.64+0x18], RZ ;  /* 0x000018ff02007986 */ /* 0x0007e8000c101b06 */
[----:B------:R3:W-:Y:S04]  /*0e70*/  STG.E desc[UR6][R2.64+0x20], RZ ;  /* 0x000020ff02007986 */ /* 0x0007e8000c101906 */
[----:B------:R3:W-:Y:S01]  /*0e80*/  STG.E.64 desc[UR6][R2.64+0x28], RZ ;  /* 0x000028ff02007986 */ /* 0x0007e2000c101b06 */
[----:B--2---:R-:W-:-:S04]  /*0e90*/  ISETP.NE.U32.AND P0, PT, RZ, UR4, PT ;  /* 0x00000004ff007c0c */ /* 0x004fc8000bf05070 */
[----:B------:R-:W-:-:S13]  /*0ea0*/  ISETP.NE.AND.EX P0, PT, RZ, UR5, PT, P0 ;  /* 0x00000005ff007c0c */ /* 0x000fda000bf05300 */
[----:B---3--:R-:W-:Y:S05]  /*0eb0*/  @!P0 EXIT ;  /* 0x000000000000894d */ /* 0x008fea0003800000 */
[----:B------:R-:W2:Y:S01]  /*0ec0*/  LDCU.64 UR8, c[0x0][0x390] ;  /* 0x00007200ff0877ac */ /* 0x000ea20008000a00 */
[----:B01----:R-:W-:Y:S01]  /*0ed0*/  SHF.R.S32.HI R5, RZ, 0x1f, R0 ;  /* 0x0000001fff057819 */ /* 0x003fe20000011400 */
[----:B------:R-:W-:-:S04]  /*0ee0*/  UISETP.NE.U32.AND UP0, UPT, UR4, 0x1, UPT ;  /* 0x000000010400788c */ /* 0x000fc8000bf05070 */
[----:B------:R-:W-:Y:S01]  /*0ef0*/  UISETP.NE.AND.EX UP0, UPT, UR5, URZ, UPT, UP0 ;  /* 0x000000ff0500728c */ /* 0x000fe2000bf05300 */
[----:B--2---:R-:W-:-:S04]  /*0f00*/  LEA R4, P0, R0, UR8, 0x3 ;  /* 0x0000000800047c11 */ /* 0x004fc8000f8018ff */
[----:B------:R-:W-:-:S04]  /*0f10*/  LEA.HI.X R5, R0, UR9, R5, 0x3, P0 ;  /* 0x0000000900057c11 */ /* 0x000fc800080f1c05 */
[----:B------:R-:W-:Y:S05]  /*0f20*/  BRA.U !UP0, `(.L_x_8) ;  /* 0x0000000508a87547 */ /* 0x000fea000b800000 */
[----:B------:R-:W0:Y:S01]  /*0f30*/  LDCU UR5, c[0x0][0x38c] ;  /* 0x00007180ff0577ac */ /* 0x000e220008000800 */
[----:B------:R-:W-:-:S12]  /*0f40*/  ULOP3.LUT UR4, UR4, 0xfffffffe, URZ, 0xc0, !UPT ;  /* 0xfffffffe04047892 */ /* 0x000fd8000f8ec0ff */
.L_x_19:
[----:B------:R-:W2:Y:S04]  /*0f50*/  LDG.E.64 R12, desc[UR6][R2.64] ;  /* 0x00000006020c7981 */ /* 0x000ea8000c1e1b00 */
[----:B0-----:R-:W3:Y:S04]  /*0f60*/  LDG.E.64 R6, desc[UR6][R2.64+0x10] ;  /* 0x0000100602067981 */ /* 0x001ee8000c1e1b00 */
[----:B------:R-:W4:Y:S01]  /*0f70*/  LDG.E.64 R8, desc[UR6][R2.64+0x8] ;  /* 0x0000080602087981 */ /* 0x000f22000c1e1b00 */
[----:B------:R-:W-:Y:S01]  /*0f80*/  UIADD3 UR4, UP0, UPT, UR4, -0x2, URZ ;  /* 0xfffffffe04047890 */ /* 0x000fe2000ff1e0ff */
[----:B------:R-:W-:Y:S03]  /*0f90*/  BSSY.RECONVERGENT B0, `(.L_x_9) ;  /* 0x0000028000007945 */ /* 0x000fe60003800200 */
[----:B0-----:R-:W-:-:S02]  /*0fa0*/  UIADD3.X UR5, UPT, UPT, UR5, -0x1, URZ, UP0, !UPT ;  /* 0xffffffff05057890 */ /* 0x001fc400087fe4ff */
[----:B------:R-:W-:-:S04]  /*0fb0*/  UISETP.NE.U32.AND UP0, UPT, UR4, URZ, UPT ;  /* 0x000000ff0400728c */ /* 0x000fc8000bf05070 */
[----:B------:R-:W-:Y:S01]  /*0fc0*/  UISETP.NE.AND.EX UP0, UPT, UR5, URZ, UPT, UP0 ;  /* 0x000000ff0500728c */ /* 0x000fe2000bf05300 */
[----:B--2---:R-:W-:-:S04]  /*0fd0*/  SHF.R.U32.HI R0, RZ, 0x2, R13 ;  /* 0x00000002ff007819 */ /* 0x004fc8000001160d */
[----:B------:R-:W-:Y:S01]  /*0fe0*/  LOP3.LUT R0, R0, R13, RZ, 0x3c, !PT ;  /* 0x0000000d00007212 */ /* 0x000fe200078e3cff */
[----:B---3--:R-:W-:Y:S01]  /*0ff0*/  IMAD.SHL.U32 R11, R7, 0x10, RZ ;  /* 0x00000010070b7824 */ /* 0x008fe200078e00ff */
[----:B------:R0:W-:Y:S01]  /*1000*/  STG.E.64 desc[UR6][R2.64+0x8], R6 ;  /* 0x0000080602007986 */ /* 0x0001e2000c101b06 */
[----:B----4-:R-:W-:Y:S02]  /*1010*/  SHF.R.U32.HI R13, RZ, 0x2, R8 ;  /* 0x00000002ff0d7819 */ /* 0x010fe40000011608 */
[----:B------:R-:W-:Y:S02]  /*1020*/  IMAD.SHL.U32 R10, R0, 0x2, RZ ;  /* 0x00000002000a7824 */ /* 0x000fe400078e00ff */
[----:B------:R-:W-:-:S03]  /*1030*/  LOP3.LUT R13, R13, R8, RZ, 0x3c, !PT ;  /* 0x000000080d0d7212 */ /* 0x000fc600078e3cff */
[----:B------:R-:W-:Y:S02]  /*1040*/  LOP3.LUT R10, R0, R10, R11, 0x96, !PT ;  /* 0x0000000a000a7212 */ /* 0x000fe400078e960b */
[----:B------:R-:W-:Y:S02]  /*1050*/  IMAD.SHL.U32 R8, R13, 0x2, RZ ;  /* 0x000000020d087824 */ /* 0x000fe400078e00ff */
[----:B------:R-:W-:-:S05]  /*1060*/  LOP3.LUT R10, R10, R7, RZ, 0x3c, !PT ;  /* 0x000000070a0a7212 */ /* 0x000fca00078e3cff */
[----:B------:R-:W-:-:S05]  /*1070*/  IMAD.SHL.U32 R0, R10, 0x10, RZ ;  /* 0x000000100a007824 */ /* 0x000fca00078e00ff */
[----:B------:R-:W-:Y:S01]  /*1080*/  LOP3.LUT R11, R13, R8, R0, 0x96, !PT ;  /* 0x000000080d0b7212 */ /* 0x000fe200078e9600 */
[C---:B------:R-:W-:Y:S01]  /*1090*/  VIADD R8, R12.reuse, 0xb0f8a ;  /* 0x000b0f8a0c087836 */ /* 0x040fe20000000000 */
[----:B------:R-:W-:Y:S01]  /*10a0*/  IADD3 R12, PT, PT, R12, 0x587c5, R10 ;  /* 0x000587c50c0c7810 */ /* 0x000fe20007ffe00a */
[----:B------:R-:W-:Y:S01]  /*10b0*/  IMAD.MOV.U32 R13, RZ, RZ, 0x2f800000 ;  /* 0x2f800000ff0d7424 */ /* 0x000fe200078e00ff */
[----:B------:R-:W-:Y:S02]  /*10c0*/  LOP3.LUT R11, R11, R10, RZ, 0x3c, !PT ;  /* 0x0000000a0b0b7212 */ /* 0x000fe400078e3cff */
[----:B------:R-:W-:Y:S01]  /*10d0*/  I2FP.F32.U32 R12, R12 ;  /* 0x0000000c000c7245 */ /* 0x000fe20000201000 */
[----:B------:R0:W-:Y:S02]  /*10e0*/  STG.E.64 desc[UR6][R2.64], R8 ;  /* 0x0000000802007986 */ /* 0x0001e4000c101b06 */
[----:B------:R-:W-:Y:S02]  /*10f0*/  IMAD.IADD R0, R11, 0x1, R8 ;  /* 0x000000010b007824 */ /* 0x000fe400078e0208 */
[----:B------:R-:W-:Y:S01]  /*1100*/  FFMA R12, R12, R13, 1.1641532182693481445e-10 ;  /* 0x2f0000000c0c7423 */ /* 0x000fe2000000000d */
[----:B------:R0:W-:Y:S02]  /*1110*/  STG.E.64 desc[UR6][R2.64+0x10], R10 ;  /* 0x0000100a02007986 */ /* 0x0001e4000c101b06 */
[----:B------:R-:W-:-:S05]  /*1120*/  I2FP.F32.U32 R0, R0 ;  /* 0x0000000000007245 */ /* 0x000fca0000201000 */
[----:B------:R-:W-:-:S04]  /*1130*/  FFMA R0, R0, R13, 1.1641532182693481445e-10 ;  /* 0x2f00000000007423 */ /* 0x000fc8000000000d */
[----:B------:R-:W-:-:S04]  /*1140*/  FMUL R13, R0, R0 ;  /* 0x00000000000d7220 */ /* 0x000fc80000400000 */
[----:B------:R-:W-:-:S04]  /*1150*/  FFMA R0, R12, R12, R13 ;  /* 0x0000000c0c007223 */ /* 0x000fc8000000000d */
[----:B------:R-:W-:Y:S01]  /*1160*/  VIADD R12, R0, 0xf3000000 ;  /* 0xf3000000000c7836 */ /* 0x000fe20000000000 */
[----:B------:R0:W1:Y:S04]  /*1170*/  MUFU.RSQ R13, R0 ;  /* 0x00000000000d7308 */ /* 0x0000680000001400 */
[----:B------:R-:W-:-:S13]  /*1180*/  ISETP.GT.U32.AND P0, PT, R12, 0x727fffff, PT ;  /* 0x727fffff0c00780c */ /* 0x000fda0003f04070 */
[----:B01----:R-:W-:Y:S05]  /*1190*/  @!P0 BRA `(.L_x_10) ;  /* 0x00000000000c8947 */ /* 0x003fea0003800000 */
[----:B------:R-:W-:-:S07]  /*11a0*/  MOV R17, 0x11c0 ;  /* 0x000011c000117802 */ /* 0x000fce0000000f00 */
[----:B------:R-:W-:Y:S05]  /*11b0*/  CALL.REL.NOINC `($__internal_0_$__cuda_sm20_sqrt_rn_f32_slowpath) ;  /* 0x0000000400d87944 */ /* 0x000fea0003c00000 */
[----:B------:R-:W-:Y:S05]  /*11c0*/  BRA `(.L_x_11) ;  /* 0x0000000000107947 */ /* 0x000fea0003800000 */
.L_x_10:
[----:B------:R-:W-:Y:S01]  /*11d0*/  FMUL.FTZ R15, R0, R13 ;  /* 0x0000000d000f7220 */ /* 0x000fe20000410000 */
[----:B------:R-:W-:-:S03]  /*11e0*/  FMUL.FTZ R13, R13, 0.5 ;  /* 0x3f0000000d0d7820 */ /* 0x000fc60000410000 */
[----:B------:R-:W-:-:S04]  /*11f0*/  FFMA R0, -R15, R15, R0 ;  /* 0x0000000f0f007223 */ /* 0x000fc80000000100 */
[----:B------:R-:W-:-:S07]  /*1200*/  FFMA R0, R0, R13, R15 ;  /* 0x0000000d00007223 */ /* 0x000fce000000000f */
.L_x_11:
[----:B------:R-:W-:Y:S05]  /*1210*/  BSYNC.RECONVERGENT B0 ;  /* 0x0000000000007941 */ /* 0x000fea0003800200 */
.L_x_9:
[----:B------:R-:W-:Y:S01]  /*1220*/  FSETP.GTU.AND P0, PT, R0, 1, PT ;  /* 0x3f8000000000780b */ /* 0x000fe20003f0c000 */
[----:B------:R-:W-:-:S12]  /*1230*/  BSSY.RECONVERGENT B0, `(.L_x_12) ;  /* 0x0000009000007945 */ /* 0x000fd80003800200 */
[----:B------:R-:W-:Y:S05]  /*1240*/  @P0 BRA `(.L_x_13) ;  /* 0x00000000001c0947 */ /* 0x000fea0003800000 */
[----:B------:R-:W2:Y:S02]  /*1250*/  LDG.E.64 R6, desc[UR6][R4.64] ;  /* 0x0000000604067981 */ /* 0x000ea4000c1e1b00 */
[----:B--2---:R-:W-:-:S05]  /*1260*/  IADD3 R12, P0, PT, R6, 0x1, RZ ;  /* 0x00000001060c7810 */ /* 0x004fca0007f1e0ff */
[----:B------:R-:W-:-:S05]  /*1270*/  IMAD.X R13, RZ, RZ, R7, P0 ;  /* 0x000000ffff0d7224 */ /* 0x000fca00000e0607 */
[----:B------:R0:W-:Y:S04]  /*1280*/  STG.E.64 desc[UR6][R4.64], R12 ;  /* 0x0000000c04007986 */ /* 0x0001e8000c101b06 */
[----:B------:R0:W5:Y:S04]  /*1290*/  LDG.E.64 R8, desc[UR6][R2.64] ;  /* 0x0000000602087981 */ /* 0x000168000c1e1b00 */
[----:B------:R0:W5:Y:S04]  /*12a0*/  LDG.E.64 R6, desc[UR6][R2.64+0x8] ;  /* 0x0000080602067981 */ /* 0x000168000c1e1b00 */
[----:B------:R0:W5:Y:S02]  /*12b0*/  LDG.E.64 R10, desc[UR6][R2.64+0x10] ;  /* 0x00001006020a7981 */ /* 0x000164000c1e1b00 */
.L_x_13:
[----:B------:R-:W-:Y:S05]  /*12c0*/  BSYNC.RECONVERGENT B0 ;  /* 0x0000000000007941 */ /* 0x000fea0003800200 */
.L_x_12:
[----:B-----5:R-:W-:Y:S01]  /*12d0*/  SHF.R.U32.HI R0, RZ, 0x2, R9 ;  /* 0x00000002ff007819 */ /* 0x020fe20000011609 */
[----:B------:R1:W-:Y:S01]  /*12e0*/  STG.E.64 desc[UR6][R2.64+0x8], R10 ;  /* 0x0000080a02007986 */ /* 0x0003e2000c101b06 */
[----:B0-----:R-:W-:Y:S01]  /*12f0*/  SHF.R.U32.HI R13, RZ, 0x2, R6 ;  /* 0x00000002ff0d7819 */ /* 0x001fe20000011606 */
[----:B------:R-:W-:Y:S01]  /*1300*/  BSSY.RECONVERGENT B0, `(.L_x_14) ;  /* 0x0000023000007945 */ /* 0x000fe20003800200 */
[----:B------:R-:W-:Y:S01]  /*1310*/  LOP3.LUT R0, R0, R9, RZ, 0x3c, !PT ;  /* 0x0000000900007212 */ /* 0x000fe200078e3cff */
[----:B------:R-:W-:Y:S01]  /*1320*/  IMAD.SHL.U32 R9, R11, 0x10, RZ ;  /* 0x000000100b097824 */ /* 0x000fe200078e00ff */
[----:B------:R-:W-:-:S03]  /*1330*/  LOP3.LUT R13, R13, R6, RZ, 0x3c, !PT ;  /* 0x000000060d0d7212 */ /* 0x000fc600078e3cff */
[----:B------:R-:W-:Y:S02]  /*1340*/  IMAD.SHL.U32 R12, R0, 0x2, RZ ;  /* 0x00000002000c7824 */ /* 0x000fe400078e00ff */
[----:B------:R-:W-:-:S03]  /*1350*/  IMAD.SHL.U32 R6, R13, 0x2, RZ ;  /* 0x000000020d067824 */ /* 0x000fc600078e00ff */
[----:B------:R-:W-:Y:S01]  /*1360*/  LOP3.LUT R12, R0, R12, R9, 0x96, !PT ;  /* 0x0000000c000c7212 */ /* 0x000fe200078e9609 */
[----:B------:R-:W-:-:S03]  /*1370*/  IMAD.MOV.U32 R9, RZ, RZ, 0x2f800000 ;  /* 0x2f800000ff097424 */ /* 0x000fc600078e00ff */
[----:B------:R-:W-:-:S05]  /*1380*/  LOP3.LUT R12, R12, R11, RZ, 0x3c, !PT ;  /* 0x0000000b0c0c7212 */ /* 0x000fca00078e3cff */
[----:B------:R-:W-:-:S05]  /*1390*/  IMAD.SHL.U32 R0, R12, 0x10, RZ ;  /* 0x000000100c007824 */ /* 0x000fca00078e00ff */
[----:B------:R-:W-:Y:S01]  /*13a0*/  LOP3.LUT R13, R13, R6, R0, 0x96, !PT ;  /* 0x000000060d0d7212 */ /* 0x000fe200078e9600 */
[C---:B------:R-:W-:Y:S01]  /*13b0*/  VIADD R6, R8.reuse, 0xb0f8a ;  /* 0x000b0f8a08067836 */ /* 0x040fe20000000000 */
[----:B------:R-:W-:Y:S02]  /*13c0*/  IADD3 R8, PT, PT, R8, 0x587c5, R12 ;  /* 0x000587c508087810 */ /* 0x000fe40007ffe00c */
        /* <DEDUP_REMOVED lines=11> */
[----:B------:R1:W0:Y:S04]  /*1480*/  MUFU.RSQ R8, R9 ;  /* 0x0000000900087308 */ /* 0x0002280000001400 */
[----:B------:R-:W-:-:S13]  /*1490*/  ISETP.GT.U32.AND P0, PT, R0, 0x727fffff, PT ;  /* 0x727fffff0000780c */ /* 0x000fda0003f04070 */
[----:B01----:R-:W-:Y:S05]  /*14a0*/  @!P0 BRA `(.L_x_15) ;  /* 0x0000000000108947 */ /* 0x003fea0003800000 */
[----:B------:R-:W-:Y:S01]  /*14b0*/  IMAD.MOV.U32 R0, RZ, RZ, R9 ;  /* 0x000000ffff007224 */ /* 0x000fe200078e0009 */
[----:B------:R-:W-:-:S07]  /*14c0*/  MOV R17, 0x14e0 ;  /* 0x000014e000117802 */ /* 0x000fce0000000f00 */
[----:B------:R-:W-:Y:S05]  /*14d0*/  CALL.REL.NOINC `($__internal_0_$__cuda_sm20_sqrt_rn_f32_slowpath) ;  /* 0x0000000400107944 */ /* 0x000fea0003c00000 */
[----:B------:R-:W-:Y:S05]  /*14e0*/  BRA `(.L_x_16) ;  /* 0x0000000000107947 */ /* 0x000fea0003800000 */
.L_x_15:
[----:B------:R-:W-:Y:S01]  /*14f0*/  FMUL.FTZ R0, R9, R8 ;  /* 0x0000000809007220 */ /* 0x000fe20000410000 */
[----:B------:R-:W-:-:S03]  /*1500*/  FMUL.FTZ R6, R8, 0.5 ;  /* 0x3f00000008067820 */ /* 0x000fc60000410000 */
[----:B------:R-:W-:-:S04]  /*1510*/  FFMA R7, -R0, R0, R9 ;  /* 0x0000000000077223 */ /* 0x000fc80000000109 */
[----:B------:R-:W-:-:S07]  /*1520*/  FFMA R0, R7, R6, R0 ;  /* 0x0000000607007223 */ /* 0x000fce0000000000 */
.L_x_16:
[----:B------:R-:W-:Y:S05]  /*1530*/  BSYNC.RECONVERGENT B0 ;  /* 0x0000000000007941 */ /* 0x000fea0003800200 */
.L_x_14:
[----:B------:R-:W-:Y:S01]  /*1540*/  FSETP.GTU.AND P0, PT, R0, 1, PT ;  /* 0x3f8000000000780b */ /* 0x000fe20003f0c000 */
[----:B------:R-:W-:-:S12]  /*1550*/  BSSY.RECONVERGENT B0, `(.L_x_17) ;  /* 0x0000006000007945 */ /* 0x000fd80003800200 */
[----:B------:R-:W-:Y:S05]  /*1560*/  @P0 BRA `(.L_x_18) ;  /* 0x0000000000100947 */ /* 0x000fea0003800000 */
[----:B------:R-:W2:Y:S02]  /*1570*/  LDG.E.64 R6, desc[UR6][R4.64] ;  /* 0x0000000604067981 */ /* 0x000ea4000c1e1b00 */
[----:B--2---:R-:W-:-:S05]  /*1580*/  IADD3 R6, P0, PT, R6, 0x1, RZ ;  /* 0x0000000106067810 */ /* 0x004fca0007f1e0ff */
[----:B------:R-:W-:-:S05]  /*1590*/  IMAD.X R7, RZ, RZ, R7, P0 ;  /* 0x000000ffff077224 */ /* 0x000fca00000e0607 */
[----:B------:R0:W-:Y:S03]  /*15a0*/  STG.E.64 desc[UR6][R4.64], R6 ;  /* 0x0000000604007986 */ /* 0x0001e6000c101b06 */
.L_x_18:
[----:B------:R-:W-:Y:S05]  /*15b0*/  BSYNC.RECONVERGENT B0 ;  /* 0x0000000000007941 */ /* 0x000fea0003800200 */
.L_x_17:
[----:B------:R-:W-:Y:S05]  /*15c0*/  BRA.U UP0, `(.L_x_19) ;  /* 0xfffffff900607547 */ /* 0x000fea000b83ffff */
.L_x_8:
[----:B------:R-:W1:Y:S02]  /*15d0*/  LDC R0, c[0x0][0x388] ;  /* 0x0000e200ff007b82 */ /* 0x000e640000000800 */
[----:B-1----:R-:W-:-:S04]  /*15e0*/  LOP3.LUT R0, R0, 0x1, RZ, 0xc0, !PT ;  /* 0x0000000100007812 */ /* 0x002fc800078ec0ff */
[----:B------:R-:W-:-:S04]  /*15f0*/  ISETP.NE.U32.AND P0, PT, R0, 0x1, PT ;  /* 0x000000010000780c */ /* 0x000fc80003f05070 */
[----:B------:R-:W-:-:S13]  /*1600*/  ISETP.NE.U32.AND.EX P0, PT, RZ, RZ, PT, P0 ;  /* 0x000000ffff00720c */ /* 0x000fda0003f05100 */
[----:B------:R-:W-:Y:S05]  /*1610*/  @P0 EXIT ;  /* 0x000000000000094d */ /* 0x000fea0003800000 */
[----:B------:R-:W2:Y:S04]  /*1620*/  LDG.E.64 R10, desc[UR6][R2.64] ;  /* 0x00000006020a7981 */ /* 0x000ea8000c1e1b00 */
[----:B0-----:R-:W3:Y:S04]  /*1630*/  LDG.E.64 R6, desc[UR6][R2.64+0x10] ;  /* 0x0000100602067981 */ /* 0x001ee8000c1e1b00 */
[----:B------:R-:W4:Y:S01]  /*1640*/  LDG.E.64 R8, desc[UR6][R2.64+0x8] ;  /* 0x0000080602087981 */ /* 0x000f22000c1e1b00 */
[----:B------:R-:W-:Y:S01]  /*1650*/  BSSY.RECONVERGENT B0, `(.L_x_20) ;  /* 0x0000025000007945 */ /* 0x000fe20003800200 */
[----:B--2---:R-:W-:-:S04]  /*1660*/  SHF.R.U32.HI R0, RZ, 0x2, R11 ;  /* 0x00000002ff007819 */ /* 0x004fc8000001160b */
[----:B------:R-:W-:Y:S01]  /*1670*/  LOP3.LUT R0, R0, R11, RZ, 0x3c, !PT ;  /* 0x0000000b00007212 */ /* 0x000fe200078e3cff */
[----:B---3--:R-:W-:Y:S01]  /*1680*/  IMAD.SHL.U32 R11, R7, 0x10, RZ ;  /* 0x00000010070b7824 */ /* 0x008fe200078e00ff */
[----:B------:R0:W-:Y:S01]  /*1690*/  STG.E.64 desc[UR6][R2.64+0x8], R6 ;  /* 0x0000080602007986 */ /* 0x0001e2000c101b06 */
[----:B----4-:R-:W-:Y:S02]  /*16a0*/  SHF.R.U32.HI R13, RZ, 0x2, R8 ;  /* 0x00000002ff0d7819 */ /* 0x010fe40000011608 */
[----:B------:R-:W-:Y:S02]  /*16b0*/  IMAD.SHL.U32 R12, R0, 0x2, RZ ;  /* 0x00000002000c7824 */ /* 0x000fe400078e00ff */
[----:B------:R-:W-:-:S03]  /*16c0*/  LOP3.LUT R13, R13, R8, RZ, 0x3c, !PT ;  /* 0x000000080d0d7212 */ /* 0x000fc600078e3cff */
[----:B------:R-:W-:Y:S01]  /*16d0*/  LOP3.LUT R12, R0, R12, R11, 0x96, !PT ;  /* 0x0000000c000c7212 */ /* 0x000fe200078e960b */
[----:B------:R-:W-:Y:S02]  /*16e0*/  IMAD.MOV.U32 R11, RZ, RZ, 0x2f800000 ;  /* 0x2f800000ff0b7424 */ /* 0x000fe400078e00ff */
[----:B------:R-:W-:Y:S01]  /*16f0*/  IMAD.SHL.U32 R8, R13, 0x2, RZ ;  /* 0x000000020d087824 */ /* 0x000fe200078e00ff */
        /* <DEDUP_REMOVED lines=22> */
.L_x_21:
[----:B------:R-:W-:Y:S01]  /*1860*/  FMUL.FTZ R3, R0, R11 ;  /* 0x0000000b00037220 */ /* 0x000fe20000410000 */
[----:B------:R-:W-:-:S03]  /*1870*/  FMUL.FTZ R11, R11, 0.5 ;  /* 0x3f0000000b0b7820 */ /* 0x000fc60000410000 */
[----:B------:R-:W-:-:S04]  /*1880*/  FFMA R0, -R3, R3, R0 ;  /* 0x0000000303007223 */ /* 0x000fc80000000100 */
[----:B------:R-:W-:-:S07]  /*1890*/  FFMA R0, R0, R11, R3 ;  /* 0x0000000b00007223 */ /* 0x000fce0000000003 */
.L_x_22:
[----:B------:R-:W-:Y:S05]  /*18a0*/  BSYNC.RECONVERGENT B0 ;  /* 0x0000000000007941 */ /* 0x000fea0003800200 */
.L_x_20:
[----:B------:R-:W-:-:S13]  /*18b0*/  FSETP.GTU.AND P0, PT, R0, 1, PT ;  /* 0x3f8000000000780b */ /* 0x000fda0003f0c000 */
[----:B------:R-:W-:Y:S05]  /*18c0*/  @P0 EXIT ;  /* 0x000000000000094d */ /* 0x000fea0003800000 */
[----:B------:R-:W2:Y:S02]  /*18d0*/  LDG.E.64 R2, desc[UR6][R4.64] ;  /* 0x0000000604027981 */ /* 0x000ea4000c1e1b00 */
[----:B--2---:R-:W-:-:S05]  /*18e0*/  IADD3 R2, P0, PT, R2, 0x1, RZ ;  /* 0x0000000102027810 */ /* 0x004fca0007f1e0ff */
[----:B------:R-:W-:-:S05]  /*18f0*/  IMAD.X R3, RZ, RZ, R3, P0 ;  /* 0x000000ffff037224 */ /* 0x000fca00000e0603 */
[----:B------:R-:W-:Y:S01]  /*1900*/  STG.E.64 desc[UR6][R4.64], R2 ;  /* 0x0000000204007986 */ /* 0x000fe2000c101b06 */
[----:B------:R-:W-:Y:S05]  /*1910*/  EXIT ;  /* 0x000000000000794d */ /* 0x000fea0003800000 */
        .weak           $__internal_0_$__cuda_sm20_sqrt_rn_f32_slowpath
        .type           $__internal_0_$__cuda_sm20_sqrt_rn_f32_slowpath,@function
        .size           $__internal_0_$__cuda_sm20_sqrt_rn_f32_slowpath,(.L_x_43 - $__internal_0_$__cuda_sm20_sqrt_rn_f32_slowpath)
$__internal_0_$__cuda_sm20_sqrt_rn_f32_slowpath:
[----:B------:R-:W-:-:S13]  /*1920*/  LOP3.LUT P0, RZ, R0, 0x7fffffff, RZ, 0xc0, !PT ;  /* 0x7fffffff00ff7812 */ /* 0x000fda000780c0ff */
[----:B------:R-:W-:Y:S01]  /*1930*/  @!P0 IMAD.MOV.U32 R12, RZ, RZ, R0 ;  /* 0x000000ffff0c8224 */ /* 0x000fe200078e0000 */
[----:B------:R-:W-:Y:S06]  /*1940*/  @!P0 BRA `(.L_x_23) ;  /* 0x0000000000408947 */ /* 0x000fec0003800000 */
[----:B------:R-:W-:-:S13]  /*1950*/  FSETP.GEU.FTZ.AND P0, PT, R0, RZ, PT ;  /* 0x000000ff0000720b */ /* 0x000fda0003f1e000 */
[----:B------:R-:W-:Y:S01]  /*1960*/  @!P0 IMAD.MOV.U32 R12, RZ, RZ, 0x7fffffff ;  /* 0x7fffffffff0c8424 */ /* 0x000fe200078e00ff */
[----:B------:R-:W-:Y:S06]  /*1970*/  @!P0 BRA `(.L_x_23) ;  /* 0x0000000000348947 */ /* 0x000fec0003800000 */
[----:B------:R-:W-:-:S13]  /*1980*/  FSETP.GTU.FTZ.AND P0, PT, |R0|, +INF , PT ;  /* 0x7f8000000000780b */ /* 0x000fda0003f1c200 */
[----:B------:R-:W-:Y:S01]  /*1990*/  @P0 FADD.FTZ R12, R0, 1 ;  /* 0x3f800000000c0421 */ /* 0x000fe20000010000 */
[----:B------:R-:W-:Y:S06]  /*19a0*/  @P0 BRA `(.L_x_23) ;  /* 0x0000000000280947 */ /* 0x000fec0003800000 */
[----:B------:R-:W-:-:S13]  /*19b0*/  FSETP.NEU.FTZ.AND P0, PT, |R0|, +INF , PT ;  /* 0x7f8000000000780b */ /* 0x000fda0003f1d200 */
[----:B------:R-:W-:-:S04]  /*19c0*/  @P0 FFMA R13, R0, 1.84467440737095516160e+19, RZ ;  /* 0x5f800000000d0823 */ /* 0x000fc800000000ff */
[----:B------:R-:W0:Y:S02]  /*19d0*/  @P0 MUFU.RSQ R12, R13 ;  /* 0x0000000d000c0308 */ /* 0x000e240000001400 */
[----:B0-----:R-:W-:Y:S01]  /*19e0*/  @P0 FMUL.FTZ R14, R13, R12 ;  /* 0x0000000c0d0e0220 */ /* 0x001fe20000410000 */
[----:B------:R-:W-:Y:S01]  /*19f0*/  @P0 FMUL.FTZ R16, R12, 0.5 ;  /* 0x3f0000000c100820 */ /* 0x000fe20000410000 */
[----:B------:R-:W-:Y:S02]  /*1a00*/  @!P0 IMAD.MOV.U32 R12, RZ, RZ, R0 ;  /* 0x000000ffff0c8224 */ /* 0x000fe400078e0000 */
[----:B------:R-:W-:-:S04]  /*1a10*/  @P0 FADD.FTZ R15, -R14, -RZ ;  /* 0x800000ff0e0f0221 */ /* 0x000fc80000010100 */
[----:B------:R-:W-:-:S04]  /*1a20*/  @P0 FFMA R15, R14, R15, R13 ;  /* 0x0000000f0e0f0223 */ /* 0x000fc8000000000d */
[----:B------:R-:W-:-:S04]  /*1a30*/  @P0 FFMA R15, R15, R16, R14 ;  /* 0x000000100f0f0223 */ /* 0x000fc8000000000e */
[----:B------:R-:W-:-:S07]  /*1a40*/  @P0 FMUL.FTZ R12, R15, 2.3283064365386962891e-10 ;  /* 0x2f8000000f0c0820 */ /* 0x000fce0000410000 */
.L_x_23:
[----:B------:R-:W-:Y:S02]  /*1a50*/  IMAD.MOV.U32 R0, RZ, RZ, R12 ;  /* 0x000000ffff007224 */ /* 0x000fe400078e000c */
[----:B------:R-:W-:Y:S02]  /*1a60*/  IMAD.MOV.U32 R12, RZ, RZ, R17 ;  /* 0x000000ffff0c7224 */ /* 0x000fe400078e0011 */
[----:B------:R-:W-:-:S04]  /*1a70*/  IMAD.MOV.U32 R13, RZ, RZ, 0x0 ;  /* 0x00000000ff0d7424 */ /* 0x000fc800078e00ff */
[----:B------:R-:W-:Y:S05]  /*1a80*/  RET.REL.NODEC R12 `(_Z15calculateSingleP17curandStateXORWOWyPl) ;  /* 0xffffffe40c5c7950 */ /* 0x000fea0003c3ffff */
.L_x_24:
[----:B------:R-:W-:-:S00]  /*1a90*/  BRA `(.L_x_24) ;  /* 0xfffffffc00fc7947 */ /* 0x000fc0000383ffff */
[----:B------:R-:W-:-:S00]  /*1aa0*/  NOP ;  /* 0x0000000000007918 */ /* 0x000fc00000000000 */
        /* <DEDUP_REMOVED lines=13> */
.L_x_43:


//--------------------- .text._Z15calculateDoubleP17curandStateXORWOWyPl --------------------------
	.section	.text._Z15calculateDoubleP17curandStateXORWOWyPl,"ax",@progbits
	.align	128
        .global         _Z15calculateDoubleP17curandStateXORWOWyPl
        .type           _Z15calculateDoubleP17curandStateXORWOWyPl,@function
        .size           _Z15calculateDoubleP17curandStateXORWOWyPl,(.L_x_44 - _Z15calculateDoubleP17curandStateXORWOWyPl)
        .other          _Z15calculateDoubleP17curandStateXORWOWyPl,@"STO_CUDA_ENTRY STV_DEFAULT"
_Z15calculateDoubleP17curandStateXORWOWyPl:
.text._Z15calculateDoubleP17curandStateXORWOWyPl:
        /* <DEDUP_REMOVED lines=12> */
[----:B0-----:R-:W-:Y:S01]  /*00c0*/  IMAD R0, R0, UR6, R5 ;  /* 0x0000000600007c24 */ /* 0x001fe2000f8e0205 */
[----:B------:R-:W0:Y:S01]  /*00d0*/  LDCU.64 UR6, c[0x0][0x388] ;  /* 0x00007100ff0677ac */ /* 0x000e220008000a00 */
[----:B------:R-:W-:-:S03]  /*00e0*/  IMAD.MOV.U32 R5, RZ, RZ, 0x5bd76225 ;  /* 0x5bd76225ff057424 */ /* 0x000fc600078e00ff */
[C---:B------:R-:W-:Y:S02]  /*00f0*/  ISETP.NE.AND P0, PT, R0.reuse, RZ, PT ;  /* 0x000000ff0000720c */ /* 0x040fe40003f05270 */
[----:B------:R-:W-:Y:S01]  /*0100*/  SHF.R.S32.HI R12, RZ, 0x1f, R0 ;  /* 0x0000001fff0c7819 */ /* 0x000fe20000011400 */
[----:B--2---:R-:W-:-:S05]  /*0110*/  IMAD.WIDE R2, R0, 0x30, R2 ;  /* 0x0000003000027825 */ /* 0x004fca00078e0202 */
[----:B-1----:R1:W-:Y:S04]  /*0120*/  STG.E.64 desc[UR4][R2.64], R4 ;  /* 0x0000000402007986 */ /* 0x0023e8000c101b04 */
[----:B------:R1:W-:Y:S04]  /*0130*/  STG.E.64 desc[UR4][R2.64+0x8], R6 ;  /* 0x0000080602007986 */ /* 0x0003e8000c101b04 */
[----:B------:R1:W-:Y:S01]  /*0140*/  STG.E.64 desc[UR4][R2.64+0x10], R8 ;  /* 0x0000100802007986 */ /* 0x0003e2000c101b04 */
[----:B0-----:R-:W-:Y:S05]  /*0150*/  @!P0 BRA `(.L_x_26) ;  /* 0x0000000c003c8947 */ /* 0x001fea0003800000 */
[----:B------:R-:W-:Y:S02]  /*0160*/  IMAD.MOV.U32 R13, RZ, RZ, RZ ;  /* 0x000000ffff0d7224 */ /* 0x000fe400078e00ff */
[----:B------:R-:W-:-:S07]  /*0170*/  IMAD.MOV.U32 R15, RZ, RZ, R0 ;  /* 0x000000ffff0f7224 */ /* 0x000fce00078e0000 */
.L_x_32:
[----:B------:R-:W-:Y:S01]  /*0180*/  LOP3.LUT R14, R15, 0x3, RZ, 0xc0, !PT ;  /* 0x000000030f0e7812 */ /* 0x000fe200078ec0ff */
[----:B------:R-:W-:Y:S03]  /*0190*/  BSSY.RECONVERGENT B1, `(.L_x_27) ;  /* 0x00000c5000017945 */ /* 0x000fe60003800200 */
[----:B------:R-:W-:-:S04]  /*01a0*/  ISETP.NE.U32.AND P0, PT, R14, RZ, PT ;  /* 0x000000ff0e00720c */ /* 0x000fc80003f05070 */
[----:B------:R-:W-:-:S13]  /*01b0*/  ISETP.NE.AND.EX P0, PT, RZ, RZ, PT, P0 ;  /* 0x000000ffff00720c */ /* 0x000fda0003f05300 */
[----:B0-----:R-:W-:Y:S05]  /*01c0*/  @!P0 BRA `(.L_x_28) ;  /* 0x0000000c00048947 */ /* 0x001fea0003800000 */
[----:B-1----:R-:W0:Y:S01]  /*01d0*/  LDC.64 R8, c[0x4][RZ] ;  /* 0x01000000ff087b82 */ /* 0x002e220000000a00 */
[----:B------:R-:W-:Y:S02]  /*01e0*/  IMAD.MOV.U32 R17, RZ, RZ, RZ ;  /* 0x000000ffff117224 */ /* 0x000fe400078e00ff */
[----:B0-----:R-:W-:-:S07]  /*01f0*/  IMAD.WIDE.U32 R8, R13, 0xc80, R8 ;  /* 0x00000c800d087825 */ /* 0x001fce00078e0008 */
.L_x_31:
[----:B0-----:R-:W-:Y:S01]  /*0200*/  IMAD.MOV.U32 R19, RZ, RZ, RZ ;  /* 0x000000ffff137224 */ /* 0x001fe200078e00ff */
[----:B------:R-:W-:Y:S01]  /*0210*/  CS2R R6, SRZ ;  /* 0x0000000000067805 */ /* 0x000fe2000001ff00 */
[----:B------:R-:W-:Y:S01]  /*0220*/  IMAD.MOV.U32 R21, RZ, RZ, RZ ;  /* 0x000000ffff157224 */ /* 0x000fe200078e00ff */
[----:B------:R-:W-:-:S07]  /*0230*/  CS2R R4, SRZ ;  /* 0x0000000000047805 */ /* 0x000fce000001ff00 */
.L_x_30:
[----:B------:R-:W-:-:S05]  /*0240*/  IMAD.WIDE.U32 R10, R21, 0x4, R2 ;  /* 0x00000004150a7825 */ /* 0x000fca00078e0002 */
[----:B------:R0:W5:Y:S01]  /*0250*/  LDG.E R16, desc[UR4][R10.64+0x4] ;  /* 0x000004040a107981 */ /* 0x000162000c1e1900 */
[----:B------:R-:W-:Y:S02]  /*0260*/  IMAD.SHL.U32 R18, R21, 0x20, RZ ;  /* 0x0000002015127824 */ /* 0x000fe400078e00ff */
[----:B------:R-:W-:-:S07]  /*0270*/  IMAD.MOV.U32 R23, RZ, RZ, RZ ;  /* 0x000000ffff177224 */ /* 0x000fce00078e00ff */
.L_x_29:
        /* <DEDUP_REMOVED lines=182> */
.L_x_28:
[----:B------:R-:W-:Y:S05]  /*0de0*/  BSYNC.RECONVERGENT B1 ;  /* 0x0000000000017941 */ /* 0x000fea0003800200 */
.L_x_27:
[----:B------:R-:W-:Y:S01]  /*0df0*/  ISETP.GT.U32.AND P0, PT, R15, 0x3, PT ;  /* 0x000000030f00780c */ /* 0x000fe20003f04070 */
[----:B------:R-:W-:Y:S01]  /*0e00*/  VIADD R13, R13, 0x1 ;  /* 0x000000010d0d7836 */ /* 0x000fe20000000000 */
[--C-:B------:R-:W-:Y:S02]  /*0e10*/  SHF.R.U64 R15, R15, 0x2, R12.reuse ;  /* 0x000000020f0f7819 */ /* 0x100fe4000000120c */
[----:B------:R-:W-:Y:S02]  /*0e20*/  ISETP.GT.U32.AND.EX P0, PT, R12, RZ, PT, P0 ;  /* 0x000000ff0c00720c */ /* 0x000fe40003f04100 */
[----:B------:R-:W-:-:S11]  /*0e30*/  SHF.R.U32.HI R12, RZ, 0x2, R12 ;  /* 0x00000002ff0c7819 */ /* 0x000fd6000001160c */
[----:B------:R-:W-:Y:S05]  /*0e40*/  @P0 BRA `(.L_x_32) ;  /* 0xfffffff000cc0947 */ /* 0x000fea000383ffff */
.L_x_26:
[----:B------:R-:W-:Y:S05]  /*0e50*/  BSYNC.RECONVERGENT B0 ;  /* 0x0000000000007941 */ /* 0x000fea0003800200 */
.L_x_25:
        /* <DEDUP_REMOVED lines=8> */
[----:B01----:R-:W-:Y:S02]  /*0ee0*/  SHF.R.S32.HI R5, RZ, 0x1f, R0 ;  /* 0x0000001fff057819 */ /* 0x003fe40000011400 */
[----:B--2---:R-:W-:-:S04]  /*0ef0*/  LEA R4, P0, R0, UR8, 0x3 ;  /* 0x0000000800047c11 */ /* 0x004fc8000f8018ff */
[----:B------:R-:W-:-:S09]  /*0f00*/  LEA.HI.X R5, R0, UR9, R5, 0x3, P0 ;  /* 0x0000000900057c11 */ /* 0x000fd200080f1c05 */
.L_x_37:
[----:B------:R-:W2:Y:S04]  /*0f10*/  LDG.E.64 R12, desc[UR4][R2.64] ;  /* 0x00000004020c7981 */ /* 0x000ea8000c1e1b00 */
[----:B------:R-:W3:Y:S04]  /*0f20*/  LDG.E.64 R10, desc[UR4][R2.64+0x10] ;  /* 0x00001004020a7981 */ /* 0x000ee8000c1e1b00 */
[----:B0-----:R-:W4:Y:S01]  /*0f30*/  LDG.E.64 R6, desc[UR4][R2.64+0x8] ;  /* 0x0000080402067981 */ /* 0x001f22000c1e1b00 */
[----:B------:R-:W-:Y:S01]  /*0f40*/  UIADD3 UR6, UP1, UPT, UR6, -0x1, URZ ;  /* 0xffffffff06067890 */ /* 0x000fe2000ff3e0ff */
[----:B------:R-:W-:Y:S03]  /*0f50*/  BSSY.RECONVERGENT B0, `(.L_x_33) ;  /* 0x0000044000007945 */ /* 0x000fe60003800200 */
[----:B------:R-:W-:-:S02]  /*0f60*/  UISETP.NE.U32.AND UP0, UPT, UR6, URZ, UPT ;  /* 0x000000ff0600728c */ /* 0x000fc4000bf05070 */
[----:B------:R-:W-:-:S04]  /*0f70*/  UIADD3.X UR7, UPT, UPT, UR7, -0x1, URZ, UP1, !UPT ;  /* 0xffffffff07077890 */ /* 0x000fc80008ffe4ff */
[----:B------:R-:W-:Y:S01]  /*0f80*/  UISETP.NE.AND.EX UP0, UPT, UR7, URZ, UPT, UP0 ;  /* 0x000000ff0700728c */ /* 0x000fe2000bf05300 */
[----:B--2---:R-:W-:-:S04]  /*0f90*/  SHF.R.U32.HI R0, RZ, 0x2, R13 ;  /* 0x00000002ff007819 */ /* 0x004fc8000001160d */
[----:B------:R-:W-:Y:S01]  /*0fa0*/  LOP3.LUT R0, R0, R13, RZ, 0x3c, !PT ;  /* 0x0000000d00007212 */ /* 0x000fe200078e3cff */
[----:B---3--:R-:W-:Y:S01]  /*0fb0*/  IMAD.SHL.U32 R9, R11, 0x10, RZ ;  /* 0x000000100b097824 */ /* 0x008fe200078e00ff */
[----:B----4-:R-:W-:-:S03]  /*0fc0*/  SHF.R.U32.HI R13, RZ, 0x2, R6 ;  /* 0x00000002ff0d7819 */ /* 0x010fc60000011606 */
[C---:B------:R-:W-:Y:S01]  /*0fd0*/  IMAD.SHL.U32 R8, R0.reuse, 0x2, RZ ;  /* 0x0000000200087824 */ /* 0x040fe200078e00ff */
[----:B------:R-:W-:Y:S02]  /*0fe0*/  SHF.R.U32.HI R14, RZ, 0x2, R7 ;  /* 0x00000002ff0e7819 */ /* 0x000fe40000011607 */
[----:B------:R-:W-:Y:S02]  /*0ff0*/  LOP3.LUT R13, R13, R6, RZ, 0x3c, !PT ;  /* 0x000000060d0d7212 */ /* 0x000fe400078e3cff */
[----:B------:R-:W-:Y:S02]  /*1000*/  LOP3.LUT R8, R0, R8, R9, 0x96, !PT ;  /* 0x0000000800087212 */ /* 0x000fe400078e9609 */
[----:B------:R-:W-:Y:S02]  /*1010*/  LOP3.LUT R14, R14, R7, RZ, 0x3c, !PT ;  /* 0x000000070e0e7212 */ /* 0x000fe400078e3cff */
[----:B------:R-:W-:Y:S01]  /*1020*/  LOP3.LUT R6, R8, R11, RZ, 0x3c, !PT ;  /* 0x0000000b08067212 */ /* 0x000fe200078e3cff */
[----:B------:R-:W-:-:S03]  /*1030*/  IMAD.SHL.U32 R8, R13, 0x2, RZ ;  /* 0x000000020d087824 */ /* 0x000fc600078e00ff */
[----:B------:R-:W-:Y:S01]  /*1040*/  IADD3 R19, PT, PT, R12, 0x587c5, R6 ;  /* 0x000587c50c137810 */ /* 0x000fe20007ffe006 */
[----:B------:R-:W-:-:S05]  /*1050*/  IMAD.SHL.U32 R0, R6, 0x10, RZ ;  /* 0x0000001006007824 */ /* 0x000fca00078e00ff */
[----:B------:R-:W-:Y:S01]  /*1060*/  LOP3.LUT R13, R13, R8, R0, 0x96, !PT ;  /* 0x000000080d0d7212 */ /* 0x000fe200078e9600 */
[----:B------:R-:W-:-:S03]  /*1070*/  IMAD.SHL.U32 R0, R14, 0x2, RZ ;  /* 0x000000020e007824 */ /* 0x000fc600078e00ff */
[----:B------:R-:W-:Y:S02]  /*1080*/  LOP3.LUT R7, R13, R6, RZ, 0x3c, !PT ;  /* 0x000000060d077212 */ /* 0x000fe400078e3cff */
[----:B------:R-:W-:-:S03]  /*1090*/  SHF.R.U32.HI R13, RZ, 0x2, R10 ;  /* 0x00000002ff0d7819 */ /* 0x000fc6000001160a */
[----:B------:R-:W-:Y:S01]  /*10a0*/  IMAD.SHL.U32 R9, R7, 0x10, RZ ;  /* 0x0000001007097824 */ /* 0x000fe200078e00ff */
[----:B------:R-:W-:Y:S01]  /*10b0*/  LOP3.LUT R13, R13, R10, RZ, 0x3c, !PT ;  /* 0x0000000a0d0d7212 */ /* 0x000fe200078e3cff */
[----:B------:R-:W-:Y:S01]  /*10c0*/  VIADD R10, R12, 0x161f14 ;  /* 0x00161f140c0a7836 */ /* 0x000fe20000000000 */
[----:B------:R-:W-:Y:S02]  /*10d0*/  STG.E.64 desc[UR4][R2.64+0x8], R6 ;  /* 0x0000080602007986 */ /* 0x000fe4000c101b04 */
[----:B------:R-:W-:Y:S01]  /*10e0*/  LOP3.LUT R0, R14, R0, R9, 0x96, !PT ;  /* 0x000000000e007212 */ /* 0x000fe200078e9609 */
[----:B------:R-:W-:Y:S01]  /*10f0*/  IMAD.SHL.U32 R9, R13, 0x2, RZ ;  /* 0x000000020d097824 */ /* 0x000fe200078e00ff */
[----:B------:R-:W-:Y:S01]  /*1100*/  IADD3 R14, PT, PT, R12, 0xb0f8a, R7 ;  /* 0x000b0f8a0c0e7810 */ /* 0x000fe20007ffe007 */
[----:B------:R0:W-:Y:S01]  /*1110*/  STG.E.64 desc[UR4][R2.64], R10 ;  /* 0x0000000a02007986 */ /* 0x0001e2000c101b04 */
[----:B------:R-:W-:-:S03]  /*1120*/  LOP3.LUT R8, R0, R7, RZ, 0x3c, !PT ;  /* 0x0000000700087212 */ /* 0x000fc600078e3cff */
[----:B------:R-:W-:Y:S01]  /*1130*/  IMAD.WIDE.U32 R14, R14, 0x200000, RZ ;  /* 0x002000000e0e7825 */ /* 0x000fe200078e00ff */
[----:B------:R-:W-:-:S03]  /*1140*/  IADD3 R21, PT, PT, R12, 0x10974f, R8 ;  /* 0x0010974f0c157810 */ /* 0x000fc60007ffe008 */
[----:B------:R-:W-:Y:S01]  /*1150*/  IMAD.SHL.U32 R0, R8, 0x10, RZ ;  /* 0x0000001008007824 */ /* 0x000fe200078e00ff */
[----:B------:R-:W-:Y:S01]  /*1160*/  LOP3.LUT R18, R14, R19, RZ, 0x3c, !PT ;  /* 0x000000130e127212 */ /* 0x000fe200078e3cff */
[----:B------:R-:W-:Y:S02]  /*1170*/  IMAD.MOV.U32 R19, RZ, RZ, R15 ;  /* 0x000000ffff137224 */ /* 0x000fe400078e000f */
[----:B------:R-:W-:Y:S01]  /*1180*/  IMAD.MOV.U32 R14, RZ, RZ, 0x0 ;  /* 0x00000000ff0e7424 */ /* 0x000fe200078e00ff */
[----:B------:R-:W-:Y:S01]  /*1190*/  LOP3.LUT R9, R13, R9, R0, 0x96, !PT ;  /* 0x000000090d097212 */ /* 0x000fe200078e9600 */
[----:B------:R-:W-:Y:S01]  /*11a0*/  IMAD.MOV.U32 R15, RZ, RZ, 0x3ca00000 ;  /* 0x3ca00000ff0f7424 */ /* 0x000fe200078e00ff */
[----:B------:R-:W1:Y:S02]  /*11b0*/  I2F.F64.U64 R12, R18 ;  /* 0x00000012000c7312 */ /* 0x000e640000301800 */
[----:B------:R-:W-:-:S05]  /*11c0*/  LOP3.LUT R9, R9, R8, RZ, 0x3c, !PT ;  /* 0x0000000809097212 */ /* 0x000fca00078e3cff */
[----:B------:R-:W-:Y:S01]  /*11d0*/  IMAD.IADD R16, R9, 0x1, R10 ;  /* 0x0000000109107824 */ /* 0x000fe200078e020a */
[----:B------:R2:W-:Y:S03]  /*11e0*/  STG.E.64 desc[UR4][R2.64+0x10], R8 ;  /* 0x0000100802007986 */ /* 0x0005e6000c101b04 */
[----:B------:R-:W-:Y:S01]  /*11f0*/  IMAD.WIDE.U32 R16, R16, 0x200000, RZ ;  /* 0x0020000010107825 */ /* 0x000fe200078e00ff */
[----:B-1----:R-:W-:Y:S02]  /*1200*/  DFMA R12, R12, R14, 5.5511151231257827021e-17 ;  /* 0x3c9000000c0c742b */ /* 0x002fe4000000000e */
[----:B------:R-:W-:Y:S01]  /*1210*/  LOP3.LUT R20, R16, R21, RZ, 0x3c, !PT ;  /* 0x0000001510147212 */ /* 0x000fe200078e3cff */
[----:B------:R-:W-:-:S04]  /*1220*/  IMAD.MOV.U32 R21, RZ, RZ, R17 ;  /* 0x000000ffff157224 */ /* 0x000fc800078e0011 */
[----:B------:R1:W3:Y:S02]  /*1230*/  I2F.F64.U64 R16, R20 ;  /* 0x0000001400107312 */ /* 0x0002e40000301800 */
[----:B-1----:R-:W-:Y:S02]  /*1240*/  IMAD.MOV.U32 R20, RZ, RZ, 0x0 ;  /* 0x00000000ff147424 */ /* 0x002fe400078e00ff */
[----:B------:R-:W-:Y:S01]  /*1250*/  IMAD.MOV.U32 R21, RZ, RZ, 0x3fd80000 ;  /* 0x3fd80000ff157424 */ /* 0x000fe200078e00ff */
[----:B---3--:R-:W-:-:S08]  /*1260*/  DFMA R16, R16, R14, 5.5511151231257827021e-17 ;  /* 0x3c9000001010742b */ /* 0x008fd0000000000e */
[----:B------:R-:W-:-:S08]  /*1270*/  DMUL R14, R16, R16 ;  /* 0x00000010100e7228 */ /* 0x000fd00000000000 */
[----:B------:R-:W-:-:S06]  /*1280*/  DFMA R14, R12, R12, R14 ;  /* 0x0000000c0c0e722b */ /* 0x000fcc000000000e */
[----:B------:R-:W1:Y:S04]  /*1290*/  MUFU.RSQ64H R13, R15 ;  /* 0x0000000f000d7308 */ /* 0x000e680000001c00 */
[----:B------:R-:W-:-:S05]  /*12a0*/  VIADD R12, R15, 0xfcb00000 ;  /* 0xfcb000000f0c7836 */ /* 0x000fca0000000000 */
[----:B------:R-:W-:Y:S01]  /*12b0*/  ISETP.GE.U32.AND P0, PT, R12, 0x7ca00000, PT ;  /* 0x7ca000000c00780c */ /* 0x000fe20003f06070 */
[----:B-1----:R-:W-:-:S08]  /*12c0*/  DMUL R16, R12, R12 ;  /* 0x0000000c0c107228 */ /* 0x002fd00000000000 */
[----:B------:R-:W-:-:S08]  /*12d0*/  DFMA R16, R14, -R16, 1 ;  /* 0x3ff000000e10742b */ /* 0x000fd00000000810 */
[----:B------:R-:W-:Y:S02]  /*12e0*/  DFMA R18, R16, R20, 0.5 ;  /* 0x3fe000001012742b */ /* 0x000fe40000000014 */
[----:B------:R-:W-:-:S08]  /*12f0*/  DMUL R16, R12, R16 ;  /* 0x000000100c107228 */ /* 0x000fd00000000000 */
[----:B------:R-:W-:-:S08]  /*1300*/  DFMA R18, R18, R16, R12 ;  /* 0x000000101212722b */ /* 0x000fd0000000000c */
[----:B------:R-:W-:Y:S02]  /*1310*/  DMUL R16, R14, R18 ;  /* 0x000000120e107228 */ /* 0x000fe40000000000 */
[----:B------:R-:W-:Y:S02]  /*1320*/  VIADD R23, R19, 0xfff00000 ;  /* 0xfff0000013177836 */ /* 0x000fe40000000000 */
[----:B------:R-:W-:-:S04]  /*1330*/  IMAD.MOV.U32 R22, RZ, RZ, R18 ;  /* 0x000000ffff167224 */ /* 0x000fc800078e0012 */
[----:B------:R-:W-:-:S08]  /*1340*/  DFMA R20, R16, -R16, R14 ;  /* 0x800000101014722b */ /* 0x000fd0000000000e */
[----:B0-----:R-:W-:Y:S01]  /*1350*/  DFMA R10, R20, R22, R16 ;  /* 0x00000016140a722b */ /* 0x001fe20000000010 */
[----:B--2---:R-:W-:Y:S10]  /*1360*/  @!P0 BRA `(.L_x_34) ;  /* 0x0000000000088947 */ /* 0x004ff40003800000 */
[----:B------:R-:W-:-:S07]  /*1370*/  MOV R0, 0x1390 ;  /* 0x0000139000007802 */ /* 0x000fce0000000f00 */
[----:B------:R-:W-:Y:S05]  /*1380*/  CALL.REL.NOINC `($__internal_1_$__cuda_sm20_dsqrt_rn_f64_mediumpath_v1) ;  /* 0x00000000002c7944 */ /* 0x000fea0003c00000 */
.L_x_34:
[----:B------:R-:W-:Y:S05]  /*1390*/  BSYNC.RECONVERGENT B0 ;  /* 0x0000000000007941 */ /* 0x000fea0003800200 */
.L_x_33:
[----:B------:R-:W-:Y:S01]  /*13a0*/  DSETP.GTU.AND P0, PT, R10, 1, PT ;  /* 0x3ff000000a00742a */ /* 0x000fe20003f0c000 */
[----:B------:R-:W-:-:S13]  /*13b0*/  BSSY.RECONVERGENT B0, `(.L_x_35) ;  /* 0x0000006000007945 */ /* 0x000fda0003800200 */
[----:B------:R-:W-:Y:S05]  /*13c0*/  @P0 BRA `(.L_x_36) ;  /* 0x0000000000100947 */ /* 0x000fea0003800000 */
[----:B------:R-:W2:Y:S02]  /*13d0*/  LDG.E.64 R6, desc[UR4][R4.64] ;  /* 0x0000000404067981 */ /* 0x000ea4000c1e1b00 */
[----:B--2---:R-:W-:-:S05]  /*13e0*/  IADD3 R6, P0, PT, R6, 0x1, RZ ;  /* 0x0000000106067810 */ /* 0x004fca0007f1e0ff */
[----:B------:R-:W-:-:S05]  /*13f0*/  IMAD.X R7, RZ, RZ, R7, P0 ;  /* 0x000000ffff077224 */ /* 0x000fca00000e0607 */
[----:B------:R0:W-:Y:S03]  /*1400*/  STG.E.64 desc[UR4][R4.64], R6 ;  /* 0x0000000604007986 */ /* 0x0001e6000c101b04 */
.L_x_36:
[----:B------:R-:W-:Y:S05]  /*1410*/  BSYNC.RECONVERGENT B0 ;  /* 0x0000000000007941 */ /* 0x000fea0003800200 */
.L_x_35:
[----:B------:R-:W-:Y:S05]  /*1420*/  BRA.U UP0, `(.L_x_37) ;  /* 0xfffffff900b87547 */ /* 0x000fea000b83ffff */
[----:B------:R-:W-:Y:S05]  /*1430*/  EXIT ;  /* 0x000000000000794d */ /* 0x000fea0003800000 */
        .weak           $__internal_1_$__cuda_sm20_dsqrt_rn_f64_mediumpath_v1
        .type           $__internal_1_$__cuda_sm20_dsqrt_rn_f64_mediumpath_v1,@function
        .size           $__internal_1_$__cuda_sm20_dsqrt_rn_f64_mediumpath_v1,(.L_x_44 - $__internal_1_$__cuda_sm20_dsqrt_rn_f64_mediumpath_v1)
$__internal_1_$__cuda_sm20_dsqrt_rn_f64_mediumpath_v1:
[----:B------:R-:W-:Y:S01]  /*1440*/  ISETP.GE.U32.AND P0, PT, R12, -0x3400000, PT ;  /* 0xfcc000000c00780c */ /* 0x000fe20003f06070 */
[----:B------:R-:W-:Y:S01]  /*1450*/  BSSY.RECONVERGENT B1, `(.L_x_38) ;  /* 0x0000024000017945 */ /* 0x000fe20003800200 */
[----:B------:R-:W-:-:S11]  /*1460*/  IMAD.MOV.U32 R19, RZ, RZ, R23 ;  /* 0x000000ffff137224 */ /* 0x000fd600078e0017 */
[----:B------:R-:W-:Y:S05]  /*1470*/  @!P0 BRA `(.L_x_39) ;  /* 0x0000000000208947 */ /* 0x000fea0003800000 */
[----:B------:R-:W-:-:S10]  /*1480*/  DFMA.RM R16, R20, R18, R16 ;  /* 0x000000121410722b */ /* 0x000fd40000004010 */
[----:B------:R-:W-:-:S05]  /*1490*/  IADD3 R6, P0, PT, R16, 0x1, RZ ;  /* 0x0000000110067810 */ /* 0x000fca0007f1e0ff */
[----:B------:R-:W-:-:S06]  /*14a0*/  IMAD.X R7, RZ, RZ, R17, P0 ;  /* 0x000000ffff077224 */ /* 0x000fcc00000e0611 */
[----:B------:R-:W-:-:S08]  /*14b0*/  DFMA.RP R14, -R16, R6, R14 ;  /* 0x00000006100e722b */ /* 0x000fd0000000810e */
[----:B------:R-:W-:-:S06]  /*14c0*/  DSETP.GT.AND P0, PT, R14, RZ, PT ;  /* 0x000000ff0e00722a */ /* 0x000fcc0003f04000 */
[----:B------:R-:W-:Y:S02]  /*14d0*/  FSEL R6, R6, R16, P0 ;  /* 0x0000001006067208 */ /* 0x000fe40000000000 */
[----:B------:R-:W-:Y:S01]  /*14e0*/  FSEL R7, R7, R17, P0 ;  /* 0x0000001107077208 */ /* 0x000fe20000000000 */
[----:B------:R-:W-:Y:S06]  /*14f0*/  BRA `(.L_x_40) ;  /* 0x0000000000647947 */ /* 0x000fec0003800000 */
.L_x_39:
[----:B------:R-:W-:-:S14]  /*1500*/  DSETP.NE.AND P0, PT, R14, RZ, PT ;  /* 0x000000ff0e00722a */ /* 0x000fdc0003f05000 */
[----:B------:R-:W-:Y:S05]  /*1510*/  @!P0 BRA `(.L_x_41) ;  /* 0x0000000000588947 */ /* 0x000fea0003800000 */
[----:B------:R-:W-:-:S13]  /*1520*/  ISETP.GE.AND P0, PT, R15, RZ, PT ;  /* 0x000000ff0f00720c */ /* 0x000fda0003f06270 */
[----:B------:R-:W-:Y:S02]  /*1530*/  @!P0 IMAD.MOV.U32 R6, RZ, RZ, 0x0 ;  /* 0x00000000ff068424 */ /* 0x000fe400078e00ff */
[----:B------:R-:W-:Y:S01]  /*1540*/  @!P0 IMAD.MOV.U32 R7, RZ, RZ, -0x80000 ;  /* 0xfff80000ff078424 */ /* 0x000fe200078e00ff */
[----:B------:R-:W-:Y:S06]  /*1550*/  @!P0 BRA `(.L_x_40) ;  /* 0x00000000004c8947 */ /* 0x000fec0003800000 */
[----:B------:R-:W-:-:S13]  /*1560*/  ISETP.GT.AND P0, PT, R15, 0x7fefffff, PT ;  /* 0x7fefffff0f00780c */ /* 0x000fda0003f04270 */
[----:B------:R-:W-:Y:S05]  /*1570*/  @P0 BRA `(.L_x_41) ;  /* 0x0000000000400947 */ /* 0x000fea0003800000 */
[----:B------:R-:W-:Y:S01]  /*1580*/  DMUL R14, R14, 8.11296384146066816958e+31 ;  /* 0x469000000e0e7828 */ /* 0x000fe20000000000 */
[----:B------:R-:W-:Y:S02]  /*1590*/  IMAD.MOV.U32 R6, RZ, RZ, RZ ;  /* 0x000000ffff067224 */ /* 0x000fe400078e00ff */
[----:B------:R-:W-:Y:S02]  /*15a0*/  IMAD.MOV.U32 R10, RZ, RZ, 0x0 ;  /* 0x00000000ff0a7424 */ /* 0x000fe400078e00ff */
[----:B------:R-:W-:Y:S01]  /*15b0*/  IMAD.MOV.U32 R11, RZ, RZ, 0x3fd80000 ;  /* 0x3fd80000ff0b7424 */ /* 0x000fe200078e00ff */
[----:B------:R-:W0:Y:S02]  /*15c0*/  MUFU.RSQ64H R7, R15 ;  /* 0x0000000f00077308 */ /* 0x000e240000001c00 */
[----:B0-----:R-:W-:-:S08]  /*15d0*/  DMUL R8, R6, R6 ;  /* 0x0000000606087228 */ /* 0x001fd00000000000 */
[----:B------:R-:W-:-:S08]  /*15e0*/  DFMA R8, R14, -R8, 1 ;  /* 0x3ff000000e08742b */ /* 0x000fd00000000808 */
[----:B------:R-:W-:Y:S02]  /*15f0*/  DFMA R10, R8, R10, 0.5 ;  /* 0x3fe00000080a742b */ /* 0x000fe4000000000a */
[----:B------:R-:W-:-:S08]  /*1600*/  DMUL R8, R6, R8 ;  /* 0x0000000806087228 */ /* 0x000fd00000000000 */
[----:B------:R-:W-:-:S08]  /*1610*/  DFMA R8, R10, R8, R6 ;  /* 0x000000080a08722b */ /* 0x000fd00000000006 */
[----:B------:R-:W-:Y:S02]  /*1620*/  DMUL R6, R14, R8 ;  /* 0x000000080e067228 */ /* 0x000fe40000000000 */
[----:B------:R-:W-:-:S06]  /*1630*/  VIADD R9, R9, 0xfff00000 ;  /* 0xfff0000009097836 */ /* 0x000fcc0000000000 */
[----:B------:R-:W-:-:S08]  /*1640*/  DFMA R10, R6, -R6, R14 ;  /* 0x80000006060a722b */ /* 0x000fd0000000000e */
[----:B------:R-:W-:-:S10]  /*1650*/  DFMA R6, R8, R10, R6 ;  /* 0x0000000a0806722b */ /* 0x000fd40000000006 */
[----:B------:R-:W-:Y:S01]  /*1660*/  VIADD R7, R7, 0xfcb00000 ;  /* 0xfcb0000007077836 */ /* 0x000fe20000000000 */
[----:B------:R-:W-:Y:S06]  /*1670*/  BRA `(.L_x_40) ;  /* 0x0000000000047947 */ /* 0x000fec0003800000 */
.L_x_41:
[----:B------:R-:W-:-:S11]  /*1680*/  DADD R6, R14, R14 ;  /* 0x000000000e067229 */ /* 0x000fd6000000000e */
.L_x_40:
[----:B------:R-:W-:Y:S05]  /*1690*/  BSYNC.RECONVERGENT B1 ;  /* 0x0000000000017941 */ /* 0x000fea0003800200 */
.L_x_38:
[----:B------:R-:W-:Y:S02]  /*16a0*/  IMAD.MOV.U32 R10, RZ, RZ, R6 ;  /* 0x000000ffff0a7224 */ /* 0x000fe400078e0006 */
[----:B------:R-:W-:Y:S02]  /*16b0*/  IMAD.MOV.U32 R11, RZ, RZ, R7 ;  /* 0x000000ffff0b7224 */ /* 0x000fe400078e0007 */
[----:B------:R-:W-:Y:S02]  /*16c0*/  IMAD.MOV.U32 R6, RZ, RZ, R0 ;  /* 0x000000ffff067224 */ /* 0x000fe400078e0000 */
[----:B------:R-:W-:-:S04]  /*16d0*/  IMAD.MOV.U32 R7, RZ, RZ, 0x0 ;  /* 0x00000000ff077424 */ /* 0x000fc800078e00ff */
[----:B------:R-:W-:Y:S05]  /*16e0*/  RET.REL.NODEC R6 `(_Z15calculateDoubleP17curandStateXORWOWyPl) ;  /* 0xffffffe806447950 */ /* 0x000fea0003c3ffff */
.L_x_42:
        /* <DEDUP_REMOVED lines=9> */
.L_x_44:


//--------------------- .nv.global.init           --------------------------
	.section	.nv.global.init,"aw",@progbits
	.align	4
.nv.global.init:
	.type		mrg32k3aM1SubSeq,@object
	.size		mrg32k3aM1SubSeq,(mrg32k3aM2SubSeq - mrg32k3aM1SubSeq)
mrg32k3aM1SubSeq:
        /*0000*/ 	.byte	0x0b, 0xcc, 0xee, 0x04, 0x73, 0x29, 0x8b, 0x6f, 0xf6, 0x53, 0x03, 0xf6, 0x23, 0xf6, 0xea, 0xda
        /* <DEDUP_REMOVED lines=125> */
	.type		mrg32k3aM2SubSeq,@object
	.size		mrg32k3aM2SubSeq,(mrg32k3aM1 - mrg32k3aM2SubSeq)
mrg32k3aM2SubSeq:
        /* <DEDUP_REMOVED lines=126> */
	.type		mrg32k3aM1,@object
	.size		mrg32k3aM1,(mrg32k3aM1Seq - mrg32k3aM1)
mrg32k3aM1:
        /* <DEDUP_REMOVED lines=144> */
	.type		mrg32k3aM1Seq,@object
	.size		mrg32k3aM1Seq,(mrg32k3aM2 - mrg32k3aM1Seq)
mrg32k3aM1Seq:
        /* <DEDUP_REMOVED lines=144> */
	.type		mrg32k3aM2,@object
	.size		mrg32k3aM2,(mrg32k3aM2Seq - mrg32k3aM2)
mrg32k3aM2:
        /* <DEDUP_REMOVED lines=144> */
	.type		mrg32k3aM2Seq,@object
	.size		mrg32k3aM2Seq,(precalc_xorwow_matrix - mrg32k3aM2Seq)
mrg32k3aM2Seq:
        /* <DEDUP_REMOVED lines=144> */
	.type		precalc_xorwow_matrix,@object
	.size		precalc_xorwow_matrix,(precalc_xorwow_offset_matrix - precalc_xorwow_matrix)
precalc_xorwow_matrix:
        /* <DEDUP_REMOVED lines=6400> */
	.type		precalc_xorwow_offset_matrix,@object
	.size		precalc_xorwow_offset_matrix,(.L_1 - precalc_xorwow_offset_matrix)
precalc_xorwow_offset_matrix:
        /* <DEDUP_REMOVED lines=6400> */
.L_1:


//--------------------- .nv.shared.reserved.0     --------------------------
	.section	.nv.shared.reserved.0,"aw",@nobits
	.weak		__nv_reservedSMEM_offset_0_alias
	.size		__nv_reservedSMEM_offset_0_alias, 0, 64
	.other		__nv_reservedSMEM_offset_0_alias,@"STO_CUDA_RESERVED_SHARED STV_DEFAULT"
__nv_reservedSMEM_offset_0_alias:
	.zero		0
	.zero		64


//--------------------- .nv.constant0._Z15calculateSingleP17curandStateXORWOWyPl --------------------------
	.section	.nv.constant0._Z15calculateSingleP17curandStateXORWOWyPl,"a",@progbits
	.sectionflags	@""
	.align	4
.nv.constant0._Z15calculateSingleP17curandStateXORWOWyPl:
	.zero		920


//--------------------- .nv.constant0._Z15calculateDoubleP17curandStateXORWOWyPl --------------------------
	.section	.nv.constant0._Z15calculateDoubleP17curandStateXORWOWyPl,"a",@progbits
	.sectionflags	@""
	.align	4
.nv.constant0._Z15calculateDoubleP17curandStateXORWOWyPl:
	.zero		920


//--------------------- SYMBOLS --------------------------

	.type		.nv.reservedSmem.offset0,@object
	.size		.nv.reservedSmem.offset0,0x4
